//
// Generated by NVIDIA NVVM Compiler
//
// Compiler Build ID: CL-36424714
// Cuda compilation tools, release 13.0, V13.0.88
// Based on NVVM 20.0.0
//

.version 9.0
.target sm_100
.address_size 64

	// .globl	_ZN6curfil3gpu12setup_kernelEiP17curandStateXORWOW
.global .align 4 .b8 precalc_xorwow_matrix[102400];
.global .align 4 .b8 precalc_xorwow_offset_matrix[102400];
.global .align 4 .b8 mrg32k3aM1[2304];
.global .align 4 .b8 mrg32k3aM2[2304];
.global .align 4 .b8 mrg32k3aM1SubSeq[2016];
.global .align 4 .b8 mrg32k3aM2SubSeq[2016];
.global .align 4 .b8 mrg32k3aM1Seq[2304];
.global .align 4 .b8 mrg32k3aM2Seq[2304];
.const .align 8 .b8 __cr_lgamma_table[72];

.visible .entry _ZN6curfil3gpu12setup_kernelEiP17curandStateXORWOW(
	.param .u32 _ZN6curfil3gpu12setup_kernelEiP17curandStateXORWOW_param_0,
	.param .u64 .ptr .align 1 _ZN6curfil3gpu12setup_kernelEiP17curandStateXORWOW_param_1
)
{
	.reg .pred 	%p<25>;
	.reg .b32 	%r<411>;
	.reg .b64 	%rd<18>;

	ld.param.u32 	%r182, [_ZN6curfil3gpu12setup_kernelEiP17curandStateXORWOW_param_0];
	ld.param.u64 	%rd8, [_ZN6curfil3gpu12setup_kernelEiP17curandStateXORWOW_param_1];
	cvta.to.global.u64 	%rd9, %rd8;
	mov.u32 	%r183, %ctaid.x;
	mov.u32 	%r184, %ntid.x;
	mov.u32 	%r185, %tid.x;
	mad.lo.s32 	%r186, %r183, %r184, %r185;
	cvt.s64.s32 	%rd17, %r186;
	mul.wide.s32 	%rd10, %r186, 48;
	add.s64 	%rd2, %rd9, %rd10;
	xor.b32  	%r187, %r182, -1429050551;
	mul.lo.s32 	%r188, %r187, 1099087573;
	setp.gt.s32 	%p1, %r182, -1;
	selp.b32 	%r189, -644748465, -1947113066, %p1;
	add.s32 	%r190, %r189, %r188;
	add.s32 	%r191, %r190, 6615241;
	add.s32 	%r192, %r188, 123456789;
	st.global.v2.u32 	[%rd2], {%r191, %r192};
	xor.b32  	%r193, %r188, 362436069;
	add.s32 	%r194, %r189, 521288629;
	st.global.v2.u32 	[%rd2+8], {%r193, %r194};
	xor.b32  	%r195, %r189, 88675123;
	add.s32 	%r196, %r188, 5783321;
	st.global.v2.u32 	[%rd2+16], {%r195, %r196};
	setp.eq.s32 	%p2, %r186, 0;
	@%p2 bra 	$L__BB0_42;
	mov.b32 	%r317, 0;
	mov.u64 	%rd12, precalc_xorwow_matrix;
$L__BB0_2:
	and.b64  	%rd4, %rd17, 3;
	setp.eq.s64 	%p3, %rd4, 0;
	@%p3 bra 	$L__BB0_41;
	mul.wide.u32 	%rd11, %r317, 3200;
	add.s64 	%rd5, %rd12, %rd11;
	cvt.u32.u64 	%r2, %rd4;
	mov.b32 	%r318, 0;
$L__BB0_4:
	mov.b32 	%r331, 0;
	mov.u32 	%r332, %r331;
	mov.u32 	%r333, %r331;
	mov.u32 	%r334, %r331;
	mov.u32 	%r335, %r331;
	mov.u32 	%r324, %r331;
$L__BB0_5:
	mul.wide.u32 	%rd13, %r324, 4;
	add.s64 	%rd14, %rd2, %rd13;
	ld.global.u32 	%r10, [%rd14+4];
	shl.b32 	%r11, %r324, 5;
	mov.b32 	%r330, 0;
$L__BB0_6:
	.pragma "nounroll";
	shr.u32 	%r201, %r10, %r330;
	and.b32  	%r202, %r201, 1;
	setp.eq.b32 	%p4, %r202, 1;
	not.pred 	%p5, %p4;
	add.s32 	%r203, %r11, %r330;
	mul.lo.s32 	%r204, %r203, 5;
	mul.wide.u32 	%rd15, %r204, 4;
	add.s64 	%rd6, %rd5, %rd15;
	@%p5 bra 	$L__BB0_8;
	ld.global.u32 	%r205, [%rd6];
	xor.b32  	%r335, %r335, %r205;
	ld.global.u32 	%r206, [%rd6+4];
	xor.b32  	%r334, %r334, %r206;
	ld.global.u32 	%r207, [%rd6+8];
	xor.b32  	%r333, %r333, %r207;
	ld.global.u32 	%r208, [%rd6+12];
	xor.b32  	%r332, %r332, %r208;
	ld.global.u32 	%r209, [%rd6+16];
	xor.b32  	%r331, %r331, %r209;
$L__BB0_8:
	and.b32  	%r211, %r201, 2;
	setp.eq.s32 	%p6, %r211, 0;
	@%p6 bra 	$L__BB0_10;
	ld.global.u32 	%r212, [%rd6+20];
	xor.b32  	%r335, %r335, %r212;
	ld.global.u32 	%r213, [%rd6+24];
	xor.b32  	%r334, %r334, %r213;
	ld.global.u32 	%r214, [%rd6+28];
	xor.b32  	%r333, %r333, %r214;
	ld.global.u32 	%r215, [%rd6+32];
	xor.b32  	%r332, %r332, %r215;
	ld.global.u32 	%r216, [%rd6+36];
	xor.b32  	%r331, %r331, %r216;
$L__BB0_10:
	and.b32  	%r218, %r201, 4;
	setp.eq.s32 	%p7, %r218, 0;
	@%p7 bra 	$L__BB0_12;
	ld.global.u32 	%r219, [%rd6+40];
	xor.b32  	%r335, %r335, %r219;
	ld.global.u32 	%r220, [%rd6+44];
	xor.b32  	%r334, %r334, %r220;
	ld.global.u32 	%r221, [%rd6+48];
	xor.b32  	%r333, %r333, %r221;
	ld.global.u32 	%r222, [%rd6+52];
	xor.b32  	%r332, %r332, %r222;
	ld.global.u32 	%r223, [%rd6+56];
	xor.b32  	%r331, %r331, %r223;
$L__BB0_12:
	and.b32  	%r225, %r201, 8;
	setp.eq.s32 	%p8, %r225, 0;
	@%p8 bra 	$L__BB0_14;
	ld.global.u32 	%r226, [%rd6+60];
	xor.b32  	%r335, %r335, %r226;
	ld.global.u32 	%r227, [%rd6+64];
	xor.b32  	%r334, %r334, %r227;
	ld.global.u32 	%r228, [%rd6+68];
	xor.b32  	%r333, %r333, %r228;
	ld.global.u32 	%r229, [%rd6+72];
	xor.b32  	%r332, %r332, %r229;
	ld.global.u32 	%r230, [%rd6+76];
	xor.b32  	%r331, %r331, %r230;
$L__BB0_14:
	and.b32  	%r232, %r201, 16;
	setp.eq.s32 	%p9, %r232, 0;
	@%p9 bra 	$L__BB0_16;
	ld.global.u32 	%r233, [%rd6+80];
	xor.b32  	%r335, %r335, %r233;
	ld.global.u32 	%r234, [%rd6+84];
	xor.b32  	%r334, %r334, %r234;
	ld.global.u32 	%r235, [%rd6+88];
	xor.b32  	%r333, %r333, %r235;
	ld.global.u32 	%r236, [%rd6+92];
	xor.b32  	%r332, %r332, %r236;
	ld.global.u32 	%r237, [%rd6+96];
	xor.b32  	%r331, %r331, %r237;
$L__BB0_16:
	and.b32  	%r239, %r201, 32;
	setp.eq.s32 	%p10, %r239, 0;
	@%p10 bra 	$L__BB0_18;
	ld.global.u32 	%r240, [%rd6+100];
	xor.b32  	%r335, %r335, %r240;
	ld.global.u32 	%r241, [%rd6+104];
	xor.b32  	%r334, %r334, %r241;
	ld.global.u32 	%r242, [%rd6+108];
	xor.b32  	%r333, %r333, %r242;
	ld.global.u32 	%r243, [%rd6+112];
	xor.b32  	%r332, %r332, %r243;
	ld.global.u32 	%r244, [%rd6+116];
	xor.b32  	%r331, %r331, %r244;
$L__BB0_18:
	and.b32  	%r246, %r201, 64;
	setp.eq.s32 	%p11, %r246, 0;
	@%p11 bra 	$L__BB0_20;
	ld.global.u32 	%r247, [%rd6+120];
	xor.b32  	%r335, %r335, %r247;
	ld.global.u32 	%r248, [%rd6+124];
	xor.b32  	%r334, %r334, %r248;
	ld.global.u32 	%r249, [%rd6+128];
	xor.b32  	%r333, %r333, %r249;
	ld.global.u32 	%r250, [%rd6+132];
	xor.b32  	%r332, %r332, %r250;
	ld.global.u32 	%r251, [%rd6+136];
	xor.b32  	%r331, %r331, %r251;
$L__BB0_20:
	and.b32  	%r253, %r201, 128;
	setp.eq.s32 	%p12, %r253, 0;
	@%p12 bra 	$L__BB0_22;
	ld.global.u32 	%r254, [%rd6+140];
	xor.b32  	%r335, %r335, %r254;
	ld.global.u32 	%r255, [%rd6+144];
	xor.b32  	%r334, %r334, %r255;
	ld.global.u32 	%r256, [%rd6+148];
	xor.b32  	%r333, %r333, %r256;
	ld.global.u32 	%r257, [%rd6+152];
	xor.b32  	%r332, %r332, %r257;
	ld.global.u32 	%r258, [%rd6+156];
	xor.b32  	%r331, %r331, %r258;
$L__BB0_22:
	and.b32  	%r260, %r201, 256;
	setp.eq.s32 	%p13, %r260, 0;
	@%p13 bra 	$L__BB0_24;
	ld.global.u32 	%r261, [%rd6+160];
	xor.b32  	%r335, %r335, %r261;
	ld.global.u32 	%r262, [%rd6+164];
	xor.b32  	%r334, %r334, %r262;
	ld.global.u32 	%r263, [%rd6+168];
	xor.b32  	%r333, %r333, %r263;
	ld.global.u32 	%r264, [%rd6+172];
	xor.b32  	%r332, %r332, %r264;
	ld.global.u32 	%r265, [%rd6+176];
	xor.b32  	%r331, %r331, %r265;
$L__BB0_24:
	and.b32  	%r267, %r201, 512;
	setp.eq.s32 	%p14, %r267, 0;
	@%p14 bra 	$L__BB0_26;
	ld.global.u32 	%r268, [%rd6+180];
	xor.b32  	%r335, %r335, %r268;
	ld.global.u32 	%r269, [%rd6+184];
	xor.b32  	%r334, %r334, %r269;
	ld.global.u32 	%r270, [%rd6+188];
	xor.b32  	%r333, %r333, %r270;
	ld.global.u32 	%r271, [%rd6+192];
	xor.b32  	%r332, %r332, %r271;
	ld.global.u32 	%r272, [%rd6+196];
	xor.b32  	%r331, %r331, %r272;
$L__BB0_26:
	and.b32  	%r274, %r201, 1024;
	setp.eq.s32 	%p15, %r274, 0;
	@%p15 bra 	$L__BB0_28;
	ld.global.u32 	%r275, [%rd6+200];
	xor.b32  	%r335, %r335, %r275;
	ld.global.u32 	%r276, [%rd6+204];
	xor.b32  	%r334, %r334, %r276;
	ld.global.u32 	%r277, [%rd6+208];
	xor.b32  	%r333, %r333, %r277;
	ld.global.u32 	%r278, [%rd6+212];
	xor.b32  	%r332, %r332, %r278;
	ld.global.u32 	%r279, [%rd6+216];
	xor.b32  	%r331, %r331, %r279;
$L__BB0_28:
	and.b32  	%r281, %r201, 2048;
	setp.eq.s32 	%p16, %r281, 0;
	@%p16 bra 	$L__BB0_30;
	ld.global.u32 	%r282, [%rd6+220];
	xor.b32  	%r335, %r335, %r282;
	ld.global.u32 	%r283, [%rd6+224];
	xor.b32  	%r334, %r334, %r283;
	ld.global.u32 	%r284, [%rd6+228];
	xor.b32  	%r333, %r333, %r284;
	ld.global.u32 	%r285, [%rd6+232];
	xor.b32  	%r332, %r332, %r285;
	ld.global.u32 	%r286, [%rd6+236];
	xor.b32  	%r331, %r331, %r286;
$L__BB0_30:
	and.b32  	%r288, %r201, 4096;
	setp.eq.s32 	%p17, %r288, 0;
	@%p17 bra 	$L__BB0_32;
	ld.global.u32 	%r289, [%rd6+240];
	xor.b32  	%r335, %r335, %r289;
	ld.global.u32 	%r290, [%rd6+244];
	xor.b32  	%r334, %r334, %r290;
	ld.global.u32 	%r291, [%rd6+248];
	xor.b32  	%r333, %r333, %r291;
	ld.global.u32 	%r292, [%rd6+252];
	xor.b32  	%r332, %r332, %r292;
	ld.global.u32 	%r293, [%rd6+256];
	xor.b32  	%r331, %r331, %r293;
$L__BB0_32:
	and.b32  	%r295, %r201, 8192;
	setp.eq.s32 	%p18, %r295, 0;
	@%p18 bra 	$L__BB0_34;
	ld.global.u32 	%r296, [%rd6+260];
	xor.b32  	%r335, %r335, %r296;
	ld.global.u32 	%r297, [%rd6+264];
	xor.b32  	%r334, %r334, %r297;
	ld.global.u32 	%r298, [%rd6+268];
	xor.b32  	%r333, %r333, %r298;
	ld.global.u32 	%r299, [%rd6+272];
	xor.b32  	%r332, %r332, %r299;
	ld.global.u32 	%r300, [%rd6+276];
	xor.b32  	%r331, %r331, %r300;
$L__BB0_34:
	and.b32  	%r302, %r201, 16384;
	setp.eq.s32 	%p19, %r302, 0;
	@%p19 bra 	$L__BB0_36;
	ld.global.u32 	%r303, [%rd6+280];
	xor.b32  	%r335, %r335, %r303;
	ld.global.u32 	%r304, [%rd6+284];
	xor.b32  	%r334, %r334, %r304;
	ld.global.u32 	%r305, [%rd6+288];
	xor.b32  	%r333, %r333, %r305;
	ld.global.u32 	%r306, [%rd6+292];
	xor.b32  	%r332, %r332, %r306;
	ld.global.u32 	%r307, [%rd6+296];
	xor.b32  	%r331, %r331, %r307;
$L__BB0_36:
	and.b32  	%r309, %r201, 32768;
	setp.eq.s32 	%p20, %r309, 0;
	@%p20 bra 	$L__BB0_38;
	ld.global.u32 	%r310, [%rd6+300];
	xor.b32  	%r335, %r335, %r310;
	ld.global.u32 	%r311, [%rd6+304];
	xor.b32  	%r334, %r334, %r311;
	ld.global.u32 	%r312, [%rd6+308];
	xor.b32  	%r333, %r333, %r312;
	ld.global.u32 	%r313, [%rd6+312];
	xor.b32  	%r332, %r332, %r313;
	ld.global.u32 	%r314, [%rd6+316];
	xor.b32  	%r331, %r331, %r314;
$L__BB0_38:
	add.s32 	%r330, %r330, 16;
	setp.ne.s32 	%p21, %r330, 32;
	@%p21 bra 	$L__BB0_6;
	mad.lo.s32 	%r315, %r324, -31, %r11;
	add.s32 	%r324, %r315, 1;
	setp.ne.s32 	%p22, %r324, 5;
	@%p22 bra 	$L__BB0_5;
	st.global.u32 	[%rd2+4], %r335;
	st.global.u32 	[%rd2+8], %r334;
	st.global.u32 	[%rd2+12], %r333;
	st.global.u32 	[%rd2+16], %r332;
	st.global.u32 	[%rd2+20], %r331;
	add.s32 	%r318, %r318, 1;
	setp.lt.u32 	%p23, %r318, %r2;
	@%p23 bra 	$L__BB0_4;
$L__BB0_41:
	shr.u64 	%rd7, %rd17, 2;
	add.s32 	%r317, %r317, 1;
	setp.gt.u64 	%p24, %rd17, 3;
	mov.u64 	%rd17, %rd7;
	@%p24 bra 	$L__BB0_2;
$L__BB0_42:
	mov.b32 	%r316, 0;
	st.global.v2.u32 	[%rd2+24], {%r316, %r316};
	st.global.u32 	[%rd2+32], %r316;
	mov.b64 	%rd16, 0;
	st.global.u64 	[%rd2+40], %rd16;
	ret;

}
	// .globl	_ZN6curfil3gpu23generate_uniform_kernelEP17curandStateXORWOWPj
.visible .entry _ZN6curfil3gpu23generate_uniform_kernelEP17curandStateXORWOWPj(
	.param .u64 .ptr .align 1 _ZN6curfil3gpu23generate_uniform_kernelEP17curandStateXORWOWPj_param_0,
	.param .u64 .ptr .align 1 _ZN6curfil3gpu23generate_uniform_kernelEP17curandStateXORWOWPj_param_1
)
{
	.reg .pred 	%p<10>;
	.reg .b32 	%r<123>;
	.reg .b32 	%f<18>;
	.reg .b64 	%rd<9>;
	.reg .b64 	%fd<2>;

	ld.param.u64 	%rd3, [_ZN6curfil3gpu23generate_uniform_kernelEP17curandStateXORWOWPj_param_0];
	ld.param.u64 	%rd2, [_ZN6curfil3gpu23generate_uniform_kernelEP17curandStateXORWOWPj_param_1];
	cvta.to.global.u64 	%rd4, %rd3;
	mov.u32 	%r28, %ctaid.x;
	mov.u32 	%r29, %ntid.x;
	mov.u32 	%r30, %tid.x;
	mad.lo.s32 	%r1, %r28, %r29, %r30;
	mul.wide.s32 	%rd5, %r1, 48;
	add.s64 	%rd1, %rd4, %rd5;
	ld.global.v2.u32 	{%r2, %r118}, [%rd1];
	ld.global.v2.u32 	{%r119, %r120}, [%rd1+8];
	ld.global.v2.u32 	{%r121, %r122}, [%rd1+16];
	ld.global.v2.u32 	{%r8, %r9}, [%rd1+24];
	ld.global.f32 	%f1, [%rd1+32];
	ld.global.f64 	%fd1, [%rd1+40];
	add.s32 	%r115, %r2, 1449748;
	mov.b32 	%r116, 0;
	mov.u32 	%r117, %r116;
$L__BB1_1:
	shr.u32 	%r31, %r118, 2;
	xor.b32  	%r32, %r31, %r118;
	shl.b32 	%r33, %r122, 4;
	shl.b32 	%r34, %r32, 1;
	xor.b32  	%r35, %r33, %r34;
	xor.b32  	%r36, %r35, %r122;
	xor.b32  	%r37, %r36, %r32;
	add.s32 	%r38, %r115, %r37;
	add.s32 	%r39, %r38, -1087311;
	cvt.rn.f32.u32 	%f2, %r39;
	fma.rn.f32 	%f3, %f2, 0f2F800000, 0f2F000000;
	setp.gt.f32 	%p1, %f3, 0f3F000000;
	selp.u32 	%r40, 1, 0, %p1;
	add.s32 	%r41, %r117, %r40;
	shr.u32 	%r42, %r119, 2;
	xor.b32  	%r43, %r42, %r119;
	shl.b32 	%r44, %r37, 4;
	shl.b32 	%r45, %r43, 1;
	xor.b32  	%r46, %r44, %r45;
	xor.b32  	%r47, %r46, %r37;
	xor.b32  	%r48, %r47, %r43;
	add.s32 	%r49, %r115, %r48;
	add.s32 	%r50, %r49, -724874;
	cvt.rn.f32.u32 	%f4, %r50;
	fma.rn.f32 	%f5, %f4, 0f2F800000, 0f2F000000;
	setp.gt.f32 	%p2, %f5, 0f3F000000;
	selp.u32 	%r51, 1, 0, %p2;
	add.s32 	%r52, %r41, %r51;
	shr.u32 	%r53, %r120, 2;
	xor.b32  	%r54, %r53, %r120;
	shl.b32 	%r55, %r48, 4;
	shl.b32 	%r56, %r54, 1;
	xor.b32  	%r57, %r55, %r56;
	xor.b32  	%r58, %r57, %r48;
	xor.b32  	%r59, %r58, %r54;
	add.s32 	%r60, %r115, %r59;
	add.s32 	%r61, %r60, -362437;
	cvt.rn.f32.u32 	%f6, %r61;
	fma.rn.f32 	%f7, %f6, 0f2F800000, 0f2F000000;
	setp.gt.f32 	%p3, %f7, 0f3F000000;
	selp.u32 	%r62, 1, 0, %p3;
	add.s32 	%r63, %r52, %r62;
	shr.u32 	%r64, %r121, 2;
	xor.b32  	%r65, %r64, %r121;
	shl.b32 	%r66, %r59, 4;
	shl.b32 	%r67, %r65, 1;
	xor.b32  	%r68, %r66, %r67;
	xor.b32  	%r69, %r68, %r59;
	xor.b32  	%r118, %r69, %r65;
	shr.u32 	%r70, %r122, 2;
	xor.b32  	%r71, %r70, %r122;
	shl.b32 	%r72, %r118, 4;
	shl.b32 	%r73, %r71, 1;
	xor.b32  	%r74, %r72, %r73;
	xor.b32  	%r75, %r74, %r118;
	xor.b32  	%r119, %r75, %r71;
	shr.u32 	%r76, %r37, 2;
	xor.b32  	%r77, %r76, %r37;
	shl.b32 	%r78, %r119, 4;
	shl.b32 	%r79, %r77, 1;
	xor.b32  	%r80, %r78, %r79;
	xor.b32  	%r81, %r80, %r119;
	xor.b32  	%r120, %r81, %r77;
	shr.u32 	%r82, %r48, 2;
	xor.b32  	%r83, %r82, %r48;
	shl.b32 	%r84, %r120, 4;
	shl.b32 	%r85, %r83, 1;
	xor.b32  	%r86, %r84, %r85;
	xor.b32  	%r87, %r86, %r120;
	xor.b32  	%r121, %r87, %r83;
	shr.u32 	%r88, %r59, 2;
	xor.b32  	%r89, %r88, %r59;
	shl.b32 	%r90, %r121, 4;
	shl.b32 	%r91, %r89, 1;
	xor.b32  	%r92, %r90, %r91;
	xor.b32  	%r93, %r92, %r121;
	xor.b32  	%r122, %r93, %r89;
	add.s32 	%r94, %r115, %r122;
	add.s32 	%r95, %r118, %r115;
	cvt.rn.f32.u32 	%f8, %r95;
	fma.rn.f32 	%f9, %f8, 0f2F800000, 0f2F000000;
	setp.gt.f32 	%p4, %f9, 0f3F000000;
	selp.u32 	%r96, 1, 0, %p4;
	add.s32 	%r97, %r63, %r96;
	add.s32 	%r98, %r115, %r119;
	add.s32 	%r99, %r98, 362437;
	cvt.rn.f32.u32 	%f10, %r99;
	fma.rn.f32 	%f11, %f10, 0f2F800000, 0f2F000000;
	setp.gt.f32 	%p5, %f11, 0f3F000000;
	selp.u32 	%r100, 1, 0, %p5;
	add.s32 	%r101, %r97, %r100;
	add.s32 	%r102, %r115, %r120;
	add.s32 	%r103, %r102, 724874;
	cvt.rn.f32.u32 	%f12, %r103;
	fma.rn.f32 	%f13, %f12, 0f2F800000, 0f2F000000;
	setp.gt.f32 	%p6, %f13, 0f3F000000;
	selp.u32 	%r104, 1, 0, %p6;
	add.s32 	%r105, %r101, %r104;
	add.s32 	%r106, %r115, %r121;
	add.s32 	%r107, %r106, 1087311;
	cvt.rn.f32.u32 	%f14, %r107;
	fma.rn.f32 	%f15, %f14, 0f2F800000, 0f2F000000;
	setp.gt.f32 	%p7, %f15, 0f3F000000;
	selp.u32 	%r108, 1, 0, %p7;
	add.s32 	%r109, %r105, %r108;
	add.s32 	%r110, %r94, 1449748;
	cvt.rn.f32.u32 	%f16, %r110;
	fma.rn.f32 	%f17, %f16, 0f2F800000, 0f2F000000;
	setp.gt.f32 	%p8, %f17, 0f3F000000;
	selp.u32 	%r111, 1, 0, %p8;
	add.s32 	%r117, %r109, %r111;
	add.s32 	%r116, %r116, 8;
	add.s32 	%r115, %r115, 2899496;
	setp.ne.s32 	%p9, %r116, 10000;
	@%p9 bra 	$L__BB1_1;
	add.s32 	%r112, %r2, -670597296;
	cvta.to.global.u64 	%rd6, %rd2;
	st.global.v2.u32 	[%rd1], {%r112, %r118};
	st.global.v2.u32 	[%rd1+8], {%r119, %r120};
	st.global.v2.u32 	[%rd1+16], {%r121, %r122};
	st.global.v2.u32 	[%rd1+24], {%r8, %r9};
	st.global.f32 	[%rd1+32], %f1;
	st.global.f64 	[%rd1+40], %fd1;
	mul.wide.s32 	%rd7, %r1, 4;
	add.s64 	%rd8, %rd6, %rd7;
	ld.global.u32 	%r113, [%rd8];
	add.s32 	%r114, %r113, %r117;
	st.global.u32 	[%rd8], %r114;
	ret;

}


// ===== COMPILED SASS (sm_100) =====

	.target	sm_100

	.elftype	@"ET_EXEC"


//--------------------- .note.nv.tkinfo           --------------------------
	.section	.note.nv.tkinfo,"",@"SHT_NOTE"
	.sectionflags	@"SHF_NOTE_NV_TKINFO"
	.tkinfo
        /*0018*/ 	.word	0x00000002
        /*0030*/ 	.string	""
        /*0030*/ 	.string	"ptxas"
        /*0030*/ 	.string	"Cuda compilation tools, release 13.0, V13.0.88"
        /*0030*/ 	.string	"Build cuda_13.0.r13.0/compiler.36424714_0"
        /*0030*/ 	.string	"-arch sm_100 -m 64 "



//--------------------- .note.nv.cuinfo           --------------------------
	.section	.note.nv.cuinfo,"",@"SHT_NOTE"
	.sectionflags	@"SHF_NOTE_NV_CUINFO"
        /*0018*/ 	.short	0x0002
        /*001a*/ 	.short	0x0064
        /*001c*/ 	.short	0x0082
	.zero		2


//--------------------- .nv.info                  --------------------------
	.section	.nv.info,"",@"SHT_CUDA_INFO"
	.align	4


	//----- nvinfo : EIATTR_REGCOUNT
	.align		4
        /*0000*/ 	.byte	0x04, 0x2f
        /*0002*/ 	.short	(.L_10 - .L_9)
	.align		4
.L_9:
        /*0004*/ 	.word	index@(_ZN6curfil3gpu12setup_kernelEiP17curandStateXORWOW)
        /*0008*/ 	.word	0x0000001f


	//----- nvinfo : EIATTR_FRAME_SIZE
	.align		4
.L_10:
        /*000c*/ 	.byte	0x04, 0x11
        /*000e*/ 	.short	(.L_12 - .L_11)
	.align		4
.L_11:
        /*0010*/ 	.word	index@(_ZN6curfil3gpu12setup_kernelEiP17curandStateXORWOW)
        /*0014*/ 	.word	0x00000000


	//----- nvinfo : EIATTR_REGCOUNT
	.align		4
.L_12:
        /*0018*/ 	.byte	0x04, 0x2f
        /*001a*/ 	.short	(.L_14 - .L_13)
	.align		4
.L_13:
        /*001c*/ 	.word	index@(_ZN6curfil3gpu23generate_uniform_kernelEP17curandStateXORWOWPj)
        /*0020*/ 	.word	0x0000001b


	//----- nvinfo : EIATTR_FRAME_SIZE
	.align		4
.L_14:
        /*0024*/ 	.byte	0x04, 0x11
        /*0026*/ 	.short	(.L_16 - .L_15)
	.align		4
.L_15:
        /*0028*/ 	.word	index@(_ZN6curfil3gpu23generate_uniform_kernelEP17curandStateXORWOWPj)
        /*002c*/ 	.word	0x00000000


	//----- nvinfo : EIATTR_MIN_STACK_SIZE
	.align		4
.L_16:
        /*0030*/ 	.byte	0x04, 0x12
        /*0032*/ 	.short	(.L_18 - .L_17)
	.align		4
.L_17:
        /*0034*/ 	.word	index@(_ZN6curfil3gpu23generate_uniform_kernelEP17curandStateXORWOWPj)
        /*0038*/ 	.word	0x00000000


	//----- nvinfo : EIATTR_MIN_STACK_SIZE
	.align		4
.L_18:
        /*003c*/ 	.byte	0x04, 0x12
        /*003e*/ 	.short	(.L_20 - .L_19)
	.align		4
.L_19:
        /*0040*/ 	.word	index@(_ZN6curfil3gpu12setup_kernelEiP17curandStateXORWOW)
        /*0044*/ 	.word	0x00000000
.L_20:


//--------------------- .nv.compat                --------------------------
	.section	.nv.compat,"",@"SHT_CUDA_COMPAT_INFO"
	.align	4
        /*0000*/ 	.byte	0x02, 0x09, 0x00, 0x00, 0x02, 0x02, 0x01, 0x00, 0x02, 0x05, 0x05, 0x00, 0x03, 0x07, 0x01, 0x01
        /*0010*/ 	.byte	0x02, 0x03, 0x00, 0x00, 0x02, 0x06, 0x01, 0x00, 0x04, 0x0b, 0x08, 0x00, 0x01, 0x00, 0x00, 0x00
        /*0020*/ 	.byte	0x00, 0x00, 0x00, 0x00


//--------------------- .nv.info._ZN6curfil3gpu23generate_uniform_kernelEP17curandStateXORWOWPj --------------------------
	.section	.nv.info._ZN6curfil3gpu23generate_uniform_kernelEP17curandStateXORWOWPj,"",@"SHT_CUDA_INFO"
	.sectionflags	@""
	.align	4


	//----- nvinfo : EIATTR_CUDA_API_VERSION
	.align		4
        /*0000*/ 	.byte	0x04, 0x37
        /*0002*/ 	.short	(.L_22 - .L_21)
.L_21:
        /*0004*/ 	.word	0x00000082


	//----- nvinfo : EIATTR_KPARAM_INFO
	.align		4
.L_22:
        /*0008*/ 	.byte	0x04, 0x17
        /*000a*/ 	.short	(.L_24 - .L_23)
.L_23:
        /*000c*/ 	.word	0x00000000
        /*0010*/ 	.short	0x0001
        /*0012*/ 	.short	0x0008
        /*0014*/ 	.byte	0x00, 0xf5, 0x21, 0x00


	//----- nvinfo : EIATTR_KPARAM_INFO
	.align		4
.L_24:
        /*0018*/ 	.byte	0x04, 0x17
        /*001a*/ 	.short	(.L_26 - .L_25)
.L_25:
        /*001c*/ 	.word	0x00000000
        /*0020*/ 	.short	0x0000
        /*0022*/ 	.short	0x0000
        /*0024*/ 	.byte	0x00, 0xf5, 0x21, 0x00


	//----- nvinfo : EIATTR_SPARSE_MMA_MASK
	.align		4
.L_26:
        /*0028*/ 	.byte	0x03, 0x50
        /*002a*/ 	.short	0x0000


	//----- nvinfo : EIATTR_MAXREG_COUNT
	.align		4
        /*002c*/ 	.byte	0x03, 0x1b
        /*002e*/ 	.short	0x00ff


	//----- nvinfo : EIATTR_MERCURY_ISA_VERSION
	.align		4
        /*0030*/ 	.byte	0x03, 0x5f
        /*0032*/ 	.short	0x0101


	//----- nvinfo : EIATTR_VRC_CTA_INIT_COUNT
	.align		4
        /*0034*/ 	.byte	0x02, 0x4a
	.zero		1
	.zero		1


	//----- nvinfo : EIATTR_EXIT_INSTR_OFFSETS
	.align		4
        /*0038*/ 	.byte	0x04, 0x1c
        /*003a*/ 	.short	(.L_28 - .L_27)


	//   ....[0]....
.L_27:
        /*003c*/ 	.word	0x00000830


	//----- nvinfo : EIATTR_CBANK_PARAM_SIZE
	.align		4
.L_28:
        /*0040*/ 	.byte	0x03, 0x19
        /*0042*/ 	.short	0x0010


	//----- nvinfo : EIATTR_PARAM_CBANK
	.align		4
        /*0044*/ 	.byte	0x04, 0x0a
        /*0046*/ 	.short	(.L_30 - .L_29)
	.align		4
.L_29:
        /*0048*/ 	.word	index@(.nv.constant0._ZN6curfil3gpu23generate_uniform_kernelEP17curandStateXORWOWPj)
        /*004c*/ 	.short	0x0380
        /*004e*/ 	.short	0x0010


	//----- nvinfo : EIATTR_SW_WAR
	.align		4
.L_30:
        /*0050*/ 	.byte	0x04, 0x36
        /*0052*/ 	.short	(.L_32 - .L_31)
.L_31:
        /*0054*/ 	.word	0x00000008
.L_32:


//--------------------- .nv.info._ZN6curfil3gpu12setup_kernelEiP17curandStateXORWOW --------------------------
	.section	.nv.info._ZN6curfil3gpu12setup_kernelEiP17curandStateXORWOW,"",@"SHT_CUDA_INFO"
	.sectionflags	@""
	.align	4


	//----- nvinfo : EIATTR_CUDA_API_VERSION
	.align		4
        /*0000*/ 	.byte	0x04, 0x37
        /*0002*/ 	.short	(.L_34 - .L_33)
.L_33:
        /*0004*/ 	.word	0x00000082


	//----- nvinfo : EIATTR_KPARAM_INFO
	.align		4
.L_34:
        /*0008*/ 	.byte	0x04, 0x17
        /*000a*/ 	.short	(.L_36 - .L_35)
.L_35:
        /*000c*/ 	.word	0x00000000
        /*0010*/ 	.short	0x0001
        /*0012*/ 	.short	0x0008
        /*0014*/ 	.byte	0x00, 0xf5, 0x21, 0x00


	//----- nvinfo : EIATTR_KPARAM_INFO
	.align		4
.L_36:
        /*0018*/ 	.byte	0x04, 0x17
        /*001a*/ 	.short	(.L_38 - .L_37)
.L_37:
        /*001c*/ 	.word	0x00000000
        /*0020*/ 	.short	0x0000
        /*0022*/ 	.short	0x0000
        /*0024*/ 	.byte	0x00, 0xf0, 0x11, 0x00


	//----- nvinfo : EIATTR_SPARSE_MMA_MASK
	.align		4
.L_38:
        /*0028*/ 	.byte	0x03, 0x50
        /*002a*/ 	.short	0x0000


	//----- nvinfo : EIATTR_MAXREG_COUNT
	.align		4
        /*002c*/ 	.byte	0x03, 0x1b
        /*002e*/ 	.short	0x00ff


	//----- nvinfo : EIATTR_MERCURY_ISA_VERSION
	.align		4
        /*0030*/ 	.byte	0x03, 0x5f
        /*0032*/ 	.short	0x0101


	//----- nvinfo : EIATTR_VRC_CTA_INIT_COUNT
	.align		4
        /*0034*/ 	.byte	0x02, 0x4a
	.zero		1
	.zero		1


	//----- nvinfo : EIATTR_EXIT_INSTR_OFFSETS
	.align		4
        /*0038*/ 	.byte	0x04, 0x1c
        /*003a*/ 	.short	(.L_40 - .L_39)


	//   ....[0]....
.L_39:
        /*003c*/ 	.word	0x00000ee0


	//----- nvinfo : EIATTR_CRS_STACK_SIZE
	.align		4
.L_40:
        /*0040*/ 	.byte	0x04, 0x1e
        /*0042*/ 	.short	(.L_42 - .L_41)
.L_41:
        /*0044*/ 	.word	0x00000000


	//----- nvinfo : EIATTR_CBANK_PARAM_SIZE
	.align		4
.L_42:
        /*0048*/ 	.byte	0x03, 0x19
        /*004a*/ 	.short	0x0010


	//----- nvinfo : EIATTR_PARAM_CBANK
	.align		4
        /*004c*/ 	.byte	0x04, 0x0a
        /*004e*/ 	.short	(.L_44 - .L_43)
	.align		4
.L_43:
        /*0050*/ 	.word	index@(.nv.constant0._ZN6curfil3gpu12setup_kernelEiP17curandStateXORWOW)
        /*0054*/ 	.short	0x0380
        /*0056*/ 	.short	0x0010


	//----- nvinfo : EIATTR_SW_WAR
	.align		4
.L_44:
        /*0058*/ 	.byte	0x04, 0x36
        /*005a*/ 	.short	(.L_46 - .L_45)
.L_45:
        /*005c*/ 	.word	0x00000008
.L_46:


//--------------------- .nv.callgraph             --------------------------
	.section	.nv.callgraph,"",@"SHT_CUDA_CALLGRAPH"
	.align	4
	.sectionentsize	8
	.align		4
        /*0000*/ 	.word	0x00000000
	.align		4
        /*0004*/ 	.word	0xffffffff
	.align		4
        /*0008*/ 	.word	0x00000000
	.align		4
        /*000c*/ 	.word	0xfffffffe
	.align		4
        /*0010*/ 	.word	0x00000000
	.align		4
        /*0014*/ 	.word	0xfffffffd
	.align		4
        /*0018*/ 	.word	0x00000000
	.align		4
        /*001c*/ 	.word	0xfffffffc


//--------------------- .nv.constant4             --------------------------
	.section	.nv.constant4,"a",@progbits
	.align	8
	.align		8
.nv.constant4:
        /*0000*/ 	.dword	precalc_xorwow_matrix
	.align		8
        /*0008*/ 	.dword	precalc_xorwow_offset_matrix
	.align		8
        /*0010*/ 	.dword	mrg32k3aM1
	.align		8
        /*0018*/ 	.dword	mrg32k3aM2
	.align		8
        /*0020*/ 	.dword	mrg32k3aM1SubSeq
	.align		8
        /*0028*/ 	.dword	mrg32k3aM2SubSeq
	.align		8
        /*0030*/ 	.dword	mrg32k3aM1Seq
	.align		8
        /*0038*/ 	.dword	mrg32k3aM2Seq


//--------------------- .nv.constant3             --------------------------
	.section	.nv.constant3,"a",@progbits
	.align	8
.nv.constant3:
	.type		__cr_lgamma_table,@object
	.size		__cr_lgamma_table,(.L_8 - __cr_lgamma_table)
__cr_lgamma_table:
        /*0000*/ 	.byte	0x00, 0x00, 0x00, 0x00, 0x00, 0x00, 0x00, 0x00, 0x00, 0x00, 0x00, 0x00, 0x00, 0x00, 0x00, 0x00
        /*0010*/ 	.byte	0xef, 0x39, 0xfa, 0xfe, 0x42, 0x2e, 0xe6, 0x3f, 0x02, 0x20, 0x2a, 0xfa, 0x0b, 0xab, 0xfc, 0x3f
        /*0020*/ 	.byte	0xf9, 0x2c, 0x92, 0x7c, 0xa7, 0x6c, 0x09, 0x40, 0xc9, 0x79, 0x44, 0x3c, 0x64, 0x26, 0x13, 0x40
        /*0030*/ 	.byte	0xca, 0x01, 0xcf, 0x3a, 0x27, 0x51, 0x1a, 0x40, 0x30, 0xcc, 0x2d, 0xf3, 0xe1, 0x0c, 0x21, 0x40
        /*0040*/ 	.byte	0x0d, 0xb7, 0xfc, 0x82, 0x8e, 0x35, 0x25, 0x40
.L_8:


//--------------------- .text._ZN6curfil3gpu23generate_uniform_kernelEP17curandStateXORWOWPj --------------------------
	.section	.text._ZN6curfil3gpu23generate_uniform_kernelEP17curandStateXORWOWPj,"ax",@progbits
	.align	128
        .global         _ZN6curfil3gpu23generate_uniform_kernelEP17curandStateXORWOWPj
        .type           _ZN6curfil3gpu23generate_uniform_kernelEP17curandStateXORWOWPj,@function
        .size           _ZN6curfil3gpu23generate_uniform_kernelEP17curandStateXORWOWPj,(.L_x_11 - _ZN6curfil3gpu23generate_uniform_kernelEP17curandStateXORWOWPj)
        .other          _ZN6curfil3gpu23generate_uniform_kernelEP17curandStateXORWOWPj,@"STO_CUDA_ENTRY STV_DEFAULT"
_ZN6curfil3gpu23generate_uniform_kernelEP17curandStateXORWOWPj:
.text._ZN6curfil3gpu23generate_uniform_kernelEP17curandStateXORWOWPj:
[----:B------:R-:W-:Y:S01]  /*0000*/  LDC R1, c[0x0][0x37c] ;  /* 0x0000df00ff017b82 */ /* 0x000fe20000000800 */
[----:B------:R-:W0:Y:S07]  /*0010*/  S2R R3, SR_TID.X ;  /* 0x0000000000037919 */ /* 0x000e2e0000002100 */
[----:B------:R-:W0:Y:S01]  /*0020*/  S2UR UR4, SR_CTAID.X ;  /* 0x00000000000479c3 */ /* 0x000e220000002500 */
[----:B------:R-:W1:Y:S07]  /*0030*/  LDCU.64 UR6, c[0x0][0x358] ;  /* 0x00006b00ff0677ac */ /* 0x000e6e0008000a00 */
[----:B------:R-:W0:Y:S08]  /*0040*/  LDC R0, c[0x0][0x360] ;  /* 0x0000d800ff007b82 */ /* 0x000e300000000800 */
[----:B------:R-:W2:Y:S01]  /*0050*/  LDC.64 R4, c[0x0][0x380] ;  /* 0x0000e000ff047b82 */ /* 0x000ea20000000a00 */
[----:B0-----:R-:W-:-:S04]  /*0060*/  IMAD R0, R0, UR4, R3 ;  /* 0x0000000400007c24 */ /* 0x001fc8000f8e0203 */
[----:B--2---:R-:W-:-:S05]  /*0070*/  IMAD.WIDE R4, R0, 0x30, R4 ;  /* 0x0000003000047825 */ /* 0x004fca00078e0204 */
[----:B-1----:R-:W2:Y:S04]  /*0080*/  LDG.E.64 R6, desc[UR6][R4.64] ;  /* 0x0000000604067981 */ /* 0x002ea8000c1e1b00 */
[----:B------:R0:W5:Y:S04]  /*0090*/  LDG.E R15, desc[UR6][R4.64+0x20] ;  /* 0x00002006040f7981 */ /* 0x000168000c1e1900 */
[----:B------:R0:W5:Y:S04]  /*00a0*/  LDG.E.64 R8, desc[UR6][R4.64+0x28] ;  /* 0x0000280604087981 */ /* 0x000168000c1e1b00 */
[----:B------:R0:W5:Y:S04]  /*00b0*/  LDG.E.64 R2, desc[UR6][R4.64+0x8] ;  /* 0x0000080604027981 */ /* 0x000168000c1e1b00 */
[----:B------:R0:W5:Y:S04]  /*00c0*/  LDG.E.64 R12, desc[UR6][R4.64+0x10] ;  /* 0x00001006040c7981 */ /* 0x000168000c1e1b00 */
[----:B------:R0:W5:Y:S01]  /*00d0*/  LDG.E.64 R10, desc[UR6][R4.64+0x18] ;  /* 0x00001806040a7981 */ /* 0x000162000c1e1b00 */
[----:B------:R-:W-:Y:S01]  /*00e0*/  IMAD.MOV.U32 R14, RZ, RZ, RZ ;  /* 0x000000ffff0e7224 */ /* 0x000fe200078e00ff */
[----:B------:R-:W-:Y:S01]  /*00f0*/  UMOV UR4, URZ ;  /* 0x000000ff00047c82 */ /* 0x000fe20008000000 */
[----:B0-2---:R-:W-:-:S07]  /*0100*/  VIADD R16, R6, 0x161f14 ;  /* 0x00161f1406107836 */ /* 0x005fce0000000000 */
.L_x_0:
[----:B------:R-:W-:Y:S01]  /*0110*/  SHF.R.U32.HI R18, RZ, 0x2, R7 ;  /* 0x00000002ff127819 */ /* 0x000fe20000011607 */
[----:B-----5:R-:W-:Y:S01]  /*0120*/  IMAD.SHL.U32 R20, R13, 0x10, RZ ;  /* 0x000000100d147824 */ /* 0x020fe200078e00ff */
[----:B------:R-:W-:Y:S01]  /*0130*/  SHF.R.U32.HI R17, RZ, 0x2, R2 ;  /* 0x00000002ff117819 */ /* 0x000fe20000011602 */
[----:B------:R-:W-:Y:S01]  /*0140*/  UIADD3 UR4, UPT, UPT, UR4, 0x8, URZ ;  /* 0x0000000804047890 */ /* 0x000fe2000fffe0ff */
[----:B------:R-:W-:Y:S02]  /*0150*/  LOP3.LUT R18, R18, R7, RZ, 0x3c, !PT ;  /* 0x0000000712127212 */ /* 0x000fe400078e3cff */
[----:B------:R-:W-:Y:S01]  /*0160*/  LOP3.LUT R2, R17, R2, RZ, 0x3c, !PT ;  /* 0x0000000211027212 */ /* 0x000fe200078e3cff */
[----:B------:R-:W-:Y:S01]  /*0170*/  UISETP.NE.AND UP0, UPT, UR4, 0x2710, UPT ;  /* 0x000027100400788c */ /* 0x000fe2000bf05270 */
[----:B------:R-:W-:Y:S01]  /*0180*/  SHF.R.U32.HI R19, RZ, 0x2, R12 ;  /* 0x00000002ff137819 */ /* 0x000fe2000001160c */
[----:B------:R-:W-:Y:S01]  /*0190*/  IMAD.SHL.U32 R7, R18, 0x2, RZ ;  /* 0x0000000212077824 */ /* 0x000fe200078e00ff */
[----:B------:R-:W-:-:S02]  /*01a0*/  SHF.R.U32.HI R22, RZ, 0x2, R13 ;  /* 0x00000002ff167819 */ /* 0x000fc4000001160d */
[----:B------:R-:W-:Y:S02]  /*01b0*/  LOP3.LUT R12, R19, R12, RZ, 0x3c, !PT ;  /* 0x0000000c130c7212 */ /* 0x000fe400078e3cff */
[----:B------:R-:W-:Y:S02]  /*01c0*/  LOP3.LUT R7, R13, R20, R7, 0x96, !PT ;  /* 0x000000140d077212 */ /* 0x000fe400078e9607 */
[----:B------:R-:W-:Y:S01]  /*01d0*/  SHF.R.U32.HI R20, RZ, 0x2, R3 ;  /* 0x00000002ff147819 */ /* 0x000fe20000011603 */
[----:B------:R-:W-:Y:S01]  /*01e0*/  IMAD.SHL.U32 R21, R12, 0x2, RZ ;  /* 0x000000020c157824 */ /* 0x000fe200078e00ff */
[----:B------:R-:W-:Y:S01]  /*01f0*/  LOP3.LUT R17, R7, R18, RZ, 0x3c, !PT ;  /* 0x0000001207117212 */ /* 0x000fe200078e3cff */
[----:B------:R-:W-:Y:S01]  /*0200*/  IMAD.SHL.U32 R7, R2, 0x2, RZ ;  /* 0x0000000202077824 */ /* 0x000fe200078e00ff */
[----:B------:R-:W-:Y:S02]  /*0210*/  LOP3.LUT R20, R20, R3, RZ, 0x3c, !PT ;  /* 0x0000000314147212 */ /* 0x000fe400078e3cff */
[----:B------:R-:W-:Y:S01]  /*0220*/  LOP3.LUT R22, R22, R13, RZ, 0x3c, !PT ;  /* 0x0000000d16167212 */ /* 0x000fe200078e3cff */
[----:B------:R-:W-:Y:S01]  /*0230*/  IMAD.SHL.U32 R18, R17, 0x10, RZ ;  /* 0x0000001011127824 */ /* 0x000fe200078e00ff */
[----:B------:R-:W-:-:S03]  /*0240*/  SHF.R.U32.HI R24, RZ, 0x2, R17 ;  /* 0x00000002ff187819 */ /* 0x000fc60000011611 */
[----:B------:R-:W-:Y:S01]  /*0250*/  IMAD.SHL.U32 R13, R22, 0x2, RZ ;  /* 0x00000002160d7824 */ /* 0x000fe200078e00ff */
[----:B------:R-:W-:Y:S01]  /*0260*/  LOP3.LUT R7, R17, R18, R7, 0x96, !PT ;  /* 0x0000001211077212 */ /* 0x000fe200078e9607 */
[----:B------:R-:W-:-:S03]  /*0270*/  IMAD.MOV.U32 R18, RZ, RZ, 0x2f800000 ;  /* 0x2f800000ff127424 */ /* 0x000fc600078e00ff */
[----:B------:R-:W-:Y:S01]  /*0280*/  LOP3.LUT R3, R7, R2, RZ, 0x3c, !PT ;  /* 0x0000000207037212 */ /* 0x000fe200078e3cff */
[----:B------:R-:W-:-:S04]  /*0290*/  IMAD.SHL.U32 R7, R20, 0x2, RZ ;  /* 0x0000000214077824 */ /* 0x000fc800078e00ff */
[----:B------:R-:W-:-:S05]  /*02a0*/  IMAD.SHL.U32 R2, R3, 0x10, RZ ;  /* 0x0000001003027824 */ /* 0x000fca00078e00ff */
[----:B------:R-:W-:Y:S02]  /*02b0*/  LOP3.LUT R7, R3, R2, R7, 0x96, !PT ;  /* 0x0000000203077212 */ /* 0x000fe400078e9607 */
[----:B------:R-:W-:Y:S02]  /*02c0*/  IADD3 R2, PT, PT, R16, -0x10974f, R17 ;  /* 0xffef68b110027810 */ /* 0x000fe40007ffe011 */
[----:B------:R-:W-:Y:S02]  /*02d0*/  LOP3.LUT R19, R7, R20, RZ, 0x3c, !PT ;  /* 0x0000001407137212 */ /* 0x000fe400078e3cff */
[----:B------:R-:W-:Y:S02]  /*02e0*/  I2FP.F32.U32 R7, R2 ;  /* 0x0000000200077245 */ /* 0x000fe40000201000 */
[----:B------:R-:W-:Y:S01]  /*02f0*/  LOP3.LUT R17, R24, R17, RZ, 0x3c, !PT ;  /* 0x0000001118117212 */ /* 0x000fe200078e3cff */
[----:B------:R-:W-:Y:S02]  /*0300*/  IMAD.SHL.U32 R20, R19, 0x10, RZ ;  /* 0x0000001013147824 */ /* 0x000fe400078e00ff */
[----:B------:R-:W-:-:S03]  /*0310*/  FFMA R2, R7, R18, 1.1641532182693481445e-10 ;  /* 0x2f00000007027423 */ /* 0x000fc60000000012 */
[----:B------:R-:W-:Y:S01]  /*0320*/  LOP3.LUT R21, R19, R20, R21, 0x96, !PT ;  /* 0x0000001413157212 */ /* 0x000fe200078e9615 */
[----:B------:R-:W-:Y:S01]  /*0330*/  VIADD R20, R14, 0x1 ;  /* 0x000000010e147836 */ /* 0x000fe20000000000 */
[----:B------:R-:W-:Y:S02]  /*0340*/  FSETP.GT.AND P0, PT, R2, 0.5, PT ;  /* 0x3f0000000200780b */ /* 0x000fe40003f04000 */
[----:B------:R-:W-:Y:S02]  /*0350*/  LOP3.LUT R7, R21, R12, RZ, 0x3c, !PT ;  /* 0x0000000c15077212 */ /* 0x000fe400078e3cff */
[----:B------:R-:W-:-:S03]  /*0360*/  IADD3 R2, PT, PT, R16, -0xb0f8a, R3 ;  /* 0xfff4f07610027810 */ /* 0x000fc60007ffe003 */
[----:B------:R-:W-:-:S05]  /*0370*/  IMAD.SHL.U32 R12, R7, 0x10, RZ ;  /* 0x00000010070c7824 */ /* 0x000fca00078e00ff */
[----:B------:R-:W-:Y:S01]  /*0380*/  LOP3.LUT R21, R7, R12, R13, 0x96, !PT ;  /* 0x0000000c07157212 */ /* 0x000fe200078e960d */
[----:B------:R-:W-:Y:S01]  /*0390*/  @!P0 IMAD.MOV R20, RZ, RZ, R14 ;  /* 0x000000ffff148224 */ /* 0x000fe200078e020e */
[----:B------:R-:W-:Y:S02]  /*03a0*/  I2FP.F32.U32 R13, R2 ;  /* 0x00000002000d7245 */ /* 0x000fe40000201000 */
[----:B------:R-:W-:Y:S01]  /*03b0*/  IADD3 R12, PT, PT, R16, -0x587c5, R19 ;  /* 0xfffa783b100c7810 */ /* 0x000fe20007ffe013 */
[----:B------:R-:W-:Y:S01]  /*03c0*/  VIADD R24, R20, 0x1 ;  /* 0x0000000114187836 */ /* 0x000fe20000000000 */
[----:B------:R-:W-:Y:S01]  /*03d0*/  LOP3.LUT R2, R21, R22, RZ, 0x3c, !PT ;  /* 0x0000001615027212 */ /* 0x000fe200078e3cff */
[----:B------:R-:W-:Y:S01]  /*03e0*/  FFMA R13, R13, R18, 1.1641532182693481445e-10 ;  /* 0x2f0000000d0d7423 */ /* 0x000fe20000000012 */
[----:B------:R-:W-:Y:S01]  /*03f0*/  I2FP.F32.U32 R21, R12 ;  /* 0x0000000c00157245 */ /* 0x000fe20000201000 */
[----:B------:R-:W-:Y:S01]  /*0400*/  IMAD.SHL.U32 R12, R17, 0x2, RZ ;  /* 0x00000002110c7824 */ /* 0x000fe200078e00ff */
[----:B------:R-:W-:Y:S01]  /*0410*/  SHF.R.U32.HI R22, RZ, 0x2, R3 ;  /* 0x00000002ff167819 */ /* 0x000fe20000011603 */
[----:B------:R-:W-:Y:S01]  /*0420*/  IMAD.SHL.U32 R23, R2, 0x10, RZ ;  /* 0x0000001002177824 */ /* 0x000fe200078e00ff */
[----:B------:R-:W-:Y:S01]  /*0430*/  FSETP.GT.AND P1, PT, R13, 0.5, PT ;  /* 0x3f0000000d00780b */ /* 0x000fe20003f24000 */
[----:B------:R-:W-:-:S02]  /*0440*/  IMAD.IADD R13, R7, 0x1, R16 ;  /* 0x00000001070d7824 */ /* 0x000fc400078e0210 */
[-C--:B------:R-:W-:Y:S01]  /*0450*/  FFMA R21, R21, R18.reuse, 1.1641532182693481445e-10 ;  /* 0x2f00000015157423 */ /* 0x080fe20000000012 */
[----:B------:R-:W-:Y:S02]  /*0460*/  LOP3.LUT R14, R2, R23, R12, 0x96, !PT ;  /* 0x00000017020e7212 */ /* 0x000fe400078e960c */
[----:B------:R-:W-:Y:S02]  /*0470*/  LOP3.LUT R12, R22, R3, RZ, 0x3c, !PT ;  /* 0x00000003160c7212 */ /* 0x000fe400078e3cff */
[----:B------:R-:W-:Y:S02]  /*0480*/  LOP3.LUT R3, R14, R17, RZ, 0x3c, !PT ;  /* 0x000000110e037212 */ /* 0x000fe400078e3cff */
[----:B------:R-:W-:Y:S01]  /*0490*/  I2FP.F32.U32 R17, R13 ;  /* 0x0000000d00117245 */ /* 0x000fe20000201000 */
[----:B------:R-:W-:Y:S01]  /*04a0*/  IMAD.SHL.U32 R13, R12, 0x2, RZ ;  /* 0x000000020c0d7824 */ /* 0x000fe200078e00ff */
[----:B------:R-:W-:Y:S01]  /*04b0*/  FSETP.GT.AND P0, PT, R21, 0.5, PT ;  /* 0x3f0000001500780b */ /* 0x000fe20003f04000 */
[----:B------:R-:W-:Y:S01]  /*04c0*/  IMAD.SHL.U32 R14, R3, 0x10, RZ ;  /* 0x00000010030e7824 */ /* 0x000fe200078e00ff */
[----:B------:R-:W-:Y:S01]  /*04d0*/  SHF.R.U32.HI R22, RZ, 0x2, R19 ;  /* 0x00000002ff167819 */ /* 0x000fe20000011613 */
[----:B------:R-:W-:Y:S01]  /*04e0*/  FFMA R21, R17, R18, 1.1641532182693481445e-10 ;  /* 0x2f00000011157423 */ /* 0x000fe20000000012 */
[----:B------:R-:W-:Y:S01]  /*04f0*/  IADD3 R23, PT, PT, R16, 0x587c5, R2 ;  /* 0x000587c510177810 */ /* 0x000fe20007ffe002 */
[----:B------:R-:W-:Y:S01]  /*0500*/  @!P1 IMAD.MOV R24, RZ, RZ, R20 ;  /* 0x000000ffff189224 */ /* 0x000fe200078e0214 */
[----:B------:R-:W-:-:S02]  /*0510*/  LOP3.LUT R17, R3, R14, R13, 0x96, !PT ;  /* 0x0000000e03117212 */ /* 0x000fc400078e960d */
[----:B------:R-:W-:Y:S01]  /*0520*/  LOP3.LUT R13, R22, R19, RZ, 0x3c, !PT ;  /* 0x00000013160d7212 */ /* 0x000fe200078e3cff */
[----:B------:R-:W-:Y:S01]  /*0530*/  VIADD R20, R24, 0x1 ;  /* 0x0000000118147836 */ /* 0x000fe20000000000 */
[----:B------:R-:W-:Y:S02]  /*0540*/  LOP3.LUT R12, R17, R12, RZ, 0x3c, !PT ;  /* 0x0000000c110c7212 */ /* 0x000fe400078e3cff */
[----:B------:R-:W-:Y:S01]  /*0550*/  I2FP.F32.U32 R23, R23 ;  /* 0x0000001700177245 */ /* 0x000fe20000201000 */
[----:B------:R-:W-:Y:S01]  /*0560*/  IMAD.SHL.U32 R14, R13, 0x2, RZ ;  /* 0x000000020d0e7824 */ /* 0x000fe200078e00ff */
[----:B------:R-:W-:Y:S01]  /*0570*/  FSETP.GT.AND P1, PT, R21, 0.5, PT ;  /* 0x3f0000001500780b */ /* 0x000fe20003f24000 */
[----:B------:R-:W-:Y:S01]  /*0580*/  IMAD.SHL.U32 R17, R12, 0x10, RZ ;  /* 0x000000100c117824 */ /* 0x000fe200078e00ff */
[----:B------:R-:W-:Y:S01]  /*0590*/  IADD3 R19, PT, PT, R16, 0xb0f8a, R3 ;  /* 0x000b0f8a10137810 */ /* 0x000fe20007ffe003 */
[----:B------:R-:W-:Y:S01]  /*05a0*/  FFMA R23, R23, R18, 1.1641532182693481445e-10 ;  /* 0x2f00000017177423 */ /* 0x000fe20000000012 */
[----:B------:R-:W-:-:S02]  /*05b0*/  @!P0 IMAD.MOV R20, RZ, RZ, R24 ;  /* 0x000000ffff148224 */ /* 0x000fc400078e0218 */
[----:B------:R-:W-:Y:S02]  /*05c0*/  I2FP.F32.U32 R19, R19 ;  /* 0x0000001300137245 */ /* 0x000fe40000201000 */
[----:B------:R-:W-:Y:S01]  /*05d0*/  LOP3.LUT R14, R12, R17, R14, 0x96, !PT ;  /* 0x000000110c0e7212 */ /* 0x000fe200078e960e */
[----:B------:R-:W-:Y:S01]  /*05e0*/  VIADD R21, R20, 0x1 ;  /* 0x0000000114157836 */ /* 0x000fe20000000000 */
[----:B------:R-:W-:Y:S01]  /*05f0*/  FSETP.GT.AND P0, PT, R23, 0.5, PT ;  /* 0x3f0000001700780b */ /* 0x000fe20003f04000 */
[----:B------:R-:W-:Y:S01]  /*0600*/  FFMA R19, R19, R18, 1.1641532182693481445e-10 ;  /* 0x2f00000013137423 */ /* 0x000fe20000000012 */
[----:B------:R-:W-:Y:S01]  /*0610*/  IADD3 R17, PT, PT, R16, 0x10974f, R12 ;  /* 0x0010974f10117810 */ /* 0x000fe20007ffe00c */
[----:B------:R-:W-:Y:S01]  /*0620*/  @!P1 IMAD.MOV R21, RZ, RZ, R20 ;  /* 0x000000ffff159224 */ /* 0x000fe200078e0214 */
[----:B------:R-:W-:Y:S02]  /*0630*/  LOP3.LUT R13, R14, R13, RZ, 0x3c, !PT ;  /* 0x0000000d0e0d7212 */ /* 0x000fe400078e3cff */
[----:B------:R-:W-:Y:S01]  /*0640*/  I2FP.F32.U32 R17, R17 ;  /* 0x0000001100117245 */ /* 0x000fe20000201000 */
[----:B------:R-:W-:Y:S01]  /*0650*/  VIADD R20, R21, 0x1 ;  /* 0x0000000115147836 */ /* 0x000fe20000000000 */
[----:B------:R-:W-:-:S02]  /*0660*/  FSETP.GT.AND P1, PT, R19, 0.5, PT ;  /* 0x3f0000001300780b */ /* 0x000fc40003f24000 */
[C---:B------:R-:W-:Y:S01]  /*0670*/  IADD3 R14, PT, PT, R16.reuse, 0x161f14, R13 ;  /* 0x00161f14100e7810 */ /* 0x040fe20007ffe00d */
[----:B------:R-:W-:Y:S01]  /*0680*/  FFMA R17, R17, R18, 1.1641532182693481445e-10 ;  /* 0x2f00000011117423 */ /* 0x000fe20000000012 */
[----:B------:R-:W-:Y:S02]  /*0690*/  VIADD R16, R16, 0x2c3e28 ;  /* 0x002c3e2810107836 */ /* 0x000fe40000000000 */
[----:B------:R-:W-:Y:S01]  /*06a0*/  I2FP.F32.U32 R19, R14 ;  /* 0x0000000e00137245 */ /* 0x000fe20000201000 */
[----:B------:R-:W-:Y:S01]  /*06b0*/  @!P0 IMAD.MOV R20, RZ, RZ, R21 ;  /* 0x000000ffff148224 */ /* 0x000fe200078e0215 */
[----:B------:R-:W-:-:S03]  /*06c0*/  FSETP.GT.AND P0, PT, R17, 0.5, PT ;  /* 0x3f0000001100780b */ /* 0x000fc60003f04000 */
[----:B------:R-:W-:Y:S01]  /*06d0*/  FFMA R19, R19, R18, 1.1641532182693481445e-10 ;  /* 0x2f00000013137423 */ /* 0x000fe20000000012 */
[----:B------:R-:W-:Y:S02]  /*06e0*/  VIADD R14, R20, 0x1 ;  /* 0x00000001140e7836 */ /* 0x000fe40000000000 */
[----:B------:R-:W-:Y:S02]  /*06f0*/  @!P1 IMAD.MOV R14, RZ, RZ, R20 ;  /* 0x000000ffff0e9224 */ /* 0x000fe400078e0214 */
[----:B------:R-:W-:Y:S02]  /*0700*/  FSETP.GT.AND P1, PT, R19, 0.5, PT ;  /* 0x3f0000001300780b */ /* 0x000fe40003f24000 */
[----:B------:R-:W-:-:S03]  /*0710*/  VIADD R17, R14, 0x1 ;  /* 0x000000010e117836 */ /* 0x000fc60000000000 */
[----:B------:R-:W-:-:S04]  /*0720*/  @!P0 IMAD.MOV R17, RZ, RZ, R14 ;  /* 0x000000ffff118224 */ /* 0x000fc800078e020e */
[----:B------:R-:W-:-:S04]  /*0730*/  VIADD R14, R17, 0x1 ;  /* 0x00000001110e7836 */ /* 0x000fc80000000000 */
[----:B------:R-:W-:Y:S01]  /*0740*/  @!P1 IMAD.MOV R14, RZ, RZ, R17 ;  /* 0x000000ffff0e9224 */ /* 0x000fe200078e0211 */
[----:B------:R-:W-:Y:S06]  /*0750*/  BRA.U UP0, `(.L_x_0) ;  /* 0xfffffff9006c7547 */ /* 0x000fec000b83ffff */
[----:B------:R-:W0:Y:S01]  /*0760*/  LDC.64 R16, c[0x0][0x388] ;  /* 0x0000e200ff107b82 */ /* 0x000e220000000a00 */
[----:B------:R-:W-:Y:S01]  /*0770*/  VIADD R18, R6, 0xd8077f50 ;  /* 0xd8077f5006127836 */ /* 0x000fe20000000000 */
[----:B------:R-:W-:Y:S01]  /*0780*/  STG.E.64 desc[UR6][R4.64+0x8], R2 ;  /* 0x0000080204007986 */ /* 0x000fe2000c101b06 */
[----:B------:R-:W-:-:S03]  /*0790*/  IMAD.MOV.U32 R19, RZ, RZ, R7 ;  /* 0x000000ffff137224 */ /* 0x000fc600078e0007 */
[----:B------:R-:W-:Y:S04]  /*07a0*/  STG.E.64 desc[UR6][R4.64+0x10], R12 ;  /* 0x0000100c04007986 */ /* 0x000fe8000c101b06 */
[----:B------:R-:W-:Y:S04]  /*07b0*/  STG.E.64 desc[UR6][R4.64+0x18], R10 ;  /* 0x0000180a04007986 */ /* 0x000fe8000c101b06 */
[----:B------:R-:W-:Y:S04]  /*07c0*/  STG.E.64 desc[UR6][R4.64+0x28], R8 ;  /* 0x0000280804007986 */ /* 0x000fe8000c101b06 */
[----:B------:R-:W-:Y:S04]  /*07d0*/  STG.E desc[UR6][R4.64+0x20], R15 ;  /* 0x0000200f04007986 */ /* 0x000fe8000c101906 */
[----:B------:R-:W-:Y:S01]  /*07e0*/  STG.E.64 desc[UR6][R4.64], R18 ;  /* 0x0000001204007986 */ /* 0x000fe2000c101b06 */
[----:B0-----:R-:W-:-:S05]  /*07f0*/  IMAD.WIDE R6, R0, 0x4, R16 ;  /* 0x0000000400067825 */ /* 0x001fca00078e0210 */
[----:B------:R-:W2:Y:S02]  /*0800*/  LDG.E R17, desc[UR6][R6.64] ;  /* 0x0000000606117981 */ /* 0x000ea4000c1e1900 */
[----:B--2---:R-:W-:-:S05]  /*0810*/  IMAD.IADD R17, R14, 0x1, R17 ;  /* 0x000000010e117824 */ /* 0x004fca00078e0211 */
[----:B------:R-:W-:Y:S01]  /*0820*/  STG.E desc[UR6][R6.64], R17 ;  /* 0x0000001106007986 */ /* 0x000fe2000c101906 */
[----:B------:R-:W-:Y:S05]  /*0830*/  EXIT ;  /* 0x000000000000794d */ /* 0x000fea0003800000 */
.L_x_1:
[----:B------:R-:W-:-:S00]  /*0840*/  BRA `(.L_x_1) ;  /* 0xfffffffc00fc7947 */ /* 0x000fc0000383ffff */
[----:B------:R-:W-:-:S00]  /*0850*/  NOP ;  /* 0x0000000000007918 */ /* 0x000fc00000000000 */
        /* <DEDUP_REMOVED lines=10> */
.L_x_11:


//--------------------- .text._ZN6curfil3gpu12setup_kernelEiP17curandStateXORWOW --------------------------
	.section	.text._ZN6curfil3gpu12setup_kernelEiP17curandStateXORWOW,"ax",@progbits
	.align	128
        .global         _ZN6curfil3gpu12setup_kernelEiP17curandStateXORWOW
        .type           _ZN6curfil3gpu12setup_kernelEiP17curandStateXORWOW,@function
        .size           _ZN6curfil3gpu12setup_kernelEiP17curandStateXORWOW,(.L_x_12 - _ZN6curfil3gpu12setup_kernelEiP17curandStateXORWOW)
        .other          _ZN6curfil3gpu12setup_kernelEiP17curandStateXORWOW,@"STO_CUDA_ENTRY STV_DEFAULT"
_ZN6curfil3gpu12setup_kernelEiP17curandStateXORWOW:
.text._ZN6curfil3gpu12setup_kernelEiP17curandStateXORWOW:
[----:B------:R-:W-:Y:S01]  /*0000*/  LDC R1, c[0x0][0x37c] ;  /* 0x0000df00ff017b82 */ /* 0x000fe20000000800 */
[----:B------:R-:W0:Y:S07]  /*0010*/  S2R R2, SR_TID.X ;  /* 0x0000000000027919 */ /* 0x000e2e0000002100 */
[----:B------:R-:W1:Y:S01]  /*0020*/  LDC R3, c[0x0][0x380] ;  /* 0x0000e000ff037b82 */ /* 0x000e620000000800 */
[----:B------:R-:W2:Y:S01]  /*0030*/  LDCU.64 UR4, c[0x0][0x358] ;  /* 0x00006b00ff0477ac */ /* 0x000ea20008000a00 */
[----:B------:R-:W-:Y:S06]  /*0040*/  BSSY.RECONVERGENT B0, `(.L_x_2) ;  /* 0x00000e6000007945 */ /* 0x000fec0003800200 */
[----:B------:R-:W0:Y:S08]  /*0050*/  S2UR UR6, SR_CTAID.X ;  /* 0x00000000000679c3 */ /* 0x000e300000002500 */
[----:B------:R-:W0:Y:S08]  /*0060*/  LDC R13, c[0x0][0x360] ;  /* 0x0000d800ff0d7b82 */ /* 0x000e300000000800 */
[----:B------:R-:W3:Y:S01]  /*0070*/  LDC.64 R6, c[0x0][0x388] ;  /* 0x0000e200ff067b82 */ /* 0x000ee20000000a00 */
[----:B-1----:R-:W-:-:S02]  /*0080*/  LOP3.LUT R0, R3, 0xaad26b49, RZ, 0x3c, !PT ;  /* 0xaad26b4903007812 */ /* 0x002fc400078e3cff */
[----:B------:R-:W-:Y:S01]  /*0090*/  ISETP.GT.AND P0, PT, R3, -0x1, PT ;  /* 0xffffffff0300780c */ /* 0x000fe20003f04270 */
[----:B------:R-:W-:Y:S02]  /*00a0*/  IMAD.MOV.U32 R3, RZ, RZ, -0x266e14b1 ;  /* 0xd991eb4fff037424 */ /* 0x000fe400078e00ff */
[----:B------:R-:W-:-:S03]  /*00b0*/  IMAD R0, R0, 0x4182bed5, RZ ;  /* 0x4182bed500007824 */ /* 0x000fc600078e02ff */
[----:B------:R-:W-:Y:S01]  /*00c0*/  SEL R3, R3, 0x8bf16996, P0 ;  /* 0x8bf1699603037807 */ /* 0x000fe20000000000 */
[C---:B------:R-:W-:Y:S01]  /*00d0*/  VIADD R5, R0.reuse, 0x75bcd15 ;  /* 0x075bcd1500057836 */ /* 0x040fe20000000000 */
[C---:B------:R-:W-:Y:S01]  /*00e0*/  LOP3.LUT R8, R0.reuse, 0x159a55e5, RZ, 0x3c, !PT ;  /* 0x159a55e500087812 */ /* 0x040fe200078e3cff */
[----:B------:R-:W-:Y:S01]  /*00f0*/  VIADD R11, R0, 0x583f19 ;  /* 0x00583f19000b7836 */ /* 0x000fe20000000000 */
[C---:B------:R-:W-:Y:S01]  /*0100*/  IADD3 R4, PT, PT, R3.reuse, 0x64f0c9, R0 ;  /* 0x0064f0c903047810 */ /* 0x040fe20007ffe000 */
[C---:B------:R-:W-:Y:S01]  /*0110*/  VIADD R9, R3.reuse, 0x1f123bb5 ;  /* 0x1f123bb503097836 */ /* 0x040fe20000000000 */
[----:B------:R-:W-:Y:S01]  /*0120*/  LOP3.LUT R10, R3, 0x5491333, RZ, 0x3c, !PT ;  /* 0x05491333030a7812 */ /* 0x000fe200078e3cff */
[----:B0-----:R-:W-:-:S05]  /*0130*/  IMAD R13, R13, UR6, R2 ;  /* 0x000000060d0d7c24 */ /* 0x001fca000f8e0202 */
[C---:B------:R-:W-:Y:S01]  /*0140*/  ISETP.NE.AND P0, PT, R13.reuse, RZ, PT ;  /* 0x000000ff0d00720c */ /* 0x040fe20003f05270 */
[----:B---3--:R-:W-:-:S05]  /*0150*/  IMAD.WIDE R6, R13, 0x30, R6 ;  /* 0x000000300d067825 */ /* 0x008fca00078e0206 */
[----:B--2---:R0:W-:Y:S04]  /*0160*/  STG.E.64 desc[UR4][R6.64], R4 ;  /* 0x0000000406007986 */ /* 0x0041e8000c101b04 */
[----:B------:R0:W-:Y:S04]  /*0170*/  STG.E.64 desc[UR4][R6.64+0x8], R8 ;  /* 0x0000080806007986 */ /* 0x0001e8000c101b04 */
[----:B------:R0:W-:Y:S01]  /*0180*/  STG.E.64 desc[UR4][R6.64+0x10], R10 ;  /* 0x0000100a06007986 */ /* 0x0001e2000c101b04 */
[----:B------:R-:W-:Y:S05]  /*0190*/  @!P0 BRA `(.L_x_3) ;  /* 0x0000000c00408947 */ /* 0x000fea0003800000 */
[----:B------:R-:W-:Y:S01]  /*01a0*/  SHF.R.S32.HI R0, RZ, 0x1f, R13 ;  /* 0x0000001fff007819 */ /* 0x000fe2000001140d */
[----:B------:R-:W-:-:S07]  /*01b0*/  IMAD.MOV.U32 R12, RZ, RZ, RZ ;  /* 0x000000ffff0c7224 */ /* 0x000fce00078e00ff */
.L_x_9:
[----:B-1----:R-:W-:Y:S01]  /*01c0*/  LOP3.LUT R2, R13, 0x3, RZ, 0xc0, !PT ;  /* 0x000000030d027812 */ /* 0x002fe200078ec0ff */
[----:B------:R-:W-:Y:S03]  /*01d0*/  BSSY.RECONVERGENT B1, `(.L_x_4) ;  /* 0x00000c6000017945 */ /* 0x000fe60003800200 */
[----:B------:R-:W-:-:S04]  /*01e0*/  ISETP.NE.U32.AND P0, PT, R2, RZ, PT ;  /* 0x000000ff0200720c */ /* 0x000fc80003f05070 */
[----:B------:R-:W-:-:S13]  /*01f0*/  ISETP.NE.AND.EX P0, PT, RZ, RZ, PT, P0 ;  /* 0x000000ffff00720c */ /* 0x000fda0003f05300 */
[----:B------:R-:W-:Y:S05]  /*0200*/  @!P0 BRA `(.L_x_5) ;  /* 0x0000000c00088947 */ /* 0x000fea0003800000 */
[----:B0-----:R-:W0:Y:S01]  /*0210*/  LDC.64 R8, c[0x4][RZ] ;  /* 0x01000000ff087b82 */ /* 0x001e220000000a00 */
[----:B------:R-:W-:Y:S02]  /*0220*/  IMAD.MOV.U32 R14, RZ, RZ, RZ ;  /* 0x000000ffff0e7224 */ /* 0x000fe400078e00ff */
[----:B0-----:R-:W-:-:S07]  /*0230*/  IMAD.WIDE.U32 R8, R12, 0xc80, R8 ;  /* 0x00000c800c087825 */ /* 0x001fce00078e0008 */
.L_x_8:
[----:B-1----:R-:W-:Y:S01]  /*0240*/  IMAD.MOV.U32 R15, RZ, RZ, RZ ;  /* 0x000000ffff0f7224 */ /* 0x002fe200078e00ff */
[----:B------:R-:W-:Y:S01]  /*0250*/  CS2R R2, SRZ ;  /* 0x0000000000027805 */ /* 0x000fe2000001ff00 */
[----:B------:R-:W-:Y:S01]  /*0260*/  IMAD.MOV.U32 R17, RZ, RZ, RZ ;  /* 0x000000ffff117224 */ /* 0x000fe200078e00ff */
[----:B------:R-:W-:-:S07]  /*0270*/  CS2R R4, SRZ ;  /* 0x0000000000047805 */ /* 0x000fce000001ff00 */
.L_x_7:
[----:B------:R-:W-:-:S05]  /*0280*/  IMAD.WIDE.U32 R10, R17, 0x4, R6 ;  /* 0x00000004110a7825 */ /* 0x000fca00078e0006 */
[----:B------:R0:W5:Y:S01]  /*0290*/  LDG.E R16, desc[UR4][R10.64+0x4] ;  /* 0x000004040a107981 */ /* 0x000162000c1e1900 */
[----:B------:R-:W-:-:S07]  /*02a0*/  IMAD.MOV.U32 R19, RZ, RZ, RZ ;  /* 0x000000ffff137224 */ /* 0x000fce00078e00ff */
.L_x_6:
[----:B-----5:R-:W-:Y:S01]  /*02b0*/  SHF.R.U32.HI R24, RZ, R19, R16 ;  /* 0x00000013ff187219 */ /* 0x020fe20000011610 */
[----:B0-----:R-:W-:-:S03]  /*02c0*/  IMAD.SHL.U32 R10, R17, 0x20, RZ ;  /* 0x00000020110a7824 */ /* 0x001fc600078e00ff */
[----:B------:R-:W-:Y:S01]  /*02d0*/  LOP3.LUT R11, R24, 0x1, RZ, 0xc0, !PT ;  /* 0x00000001180b7812 */ /* 0x000fe200078ec0ff */
[----:B------:R-:W-:-:S03]  /*02e0*/  IMAD.IADD R10, R10, 0x1, R19 ;  /* 0x000000010a0a7824 */ /* 0x000fc600078e0213 */
[----:B------:R-:W-:Y:S01]  /*02f0*/  ISETP.NE.U32.AND P0, PT, R11, 0x1, PT ;  /* 0x000000010b00780c */ /* 0x000fe20003f05070 */
[----:B------:R-:W-:-:S03]  /*0300*/  IMAD R11, R10, 0x5, RZ ;  /* 0x000000050a0b7824 */ /* 0x000fc600078e02ff */
[----:B------:R-:W-:Y:S01]  /*0310*/  R2P PR, R24, 0x7e ;  /* 0x0000007e18007804 */ /* 0x000fe20000000000 */
[----:B------:R-:W-:-:S08]  /*0320*/  IMAD.WIDE.U32 R10, R11, 0x4, R8 ;  /* 0x000000040b0a7825 */ /* 0x000fd000078e0008 */
[----:B------:R-:W2:Y:S04]  /*0330*/  @!P0 LDG.E R18, desc[UR4][R10.64] ;  /* 0x000000040a128981 */ /* 0x000ea8000c1e1900 */
[----:B------:R-:W3:Y:S04]  /*0340*/  @!P0 LDG.E R20, desc[UR4][R10.64+0x10] ;  /* 0x000010040a148981 */ /* 0x000ee8000c1e1900 */
[----:B------:R-:W4:Y:S04]  /*0350*/  @P1 LDG.E R22, desc[UR4][R10.64+0x14] ;  /* 0x000014040a161981 */ /* 0x000f28000c1e1900 */
[----:B------:R-:W4:Y:S04]  /*0360*/  @P2 LDG.E R26, desc[UR4][R10.64+0x28] ;  /* 0x000028040a1a2981 */ /* 0x000f28000c1e1900 */
[----:B------:R-:W4:Y:S04]  /*0370*/  @!P0 LDG.E R21, desc[UR4][R10.64+0x4] ;  /* 0x000004040a158981 */ /* 0x000f28000c1e1900 */
[----:B------:R-:W4:Y:S04]  /*0380*/  @!P0 LDG.E R23, desc[UR4][R10.64+0xc] ;  /* 0x00000c040a178981 */ /* 0x000f28000c1e1900 */
[----:B------:R-:W4:Y:S04]  /*0390*/  @P1 LDG.E R25, desc[UR4][R10.64+0x18] ;  /* 0x000018040a191981 */ /* 0x000f28000c1e1900 */
[----:B------:R-:W4:Y:S04]  /*03a0*/  @P3 LDG.E R28, desc[UR4][R10.64+0x3c] ;  /* 0x00003c040a1c3981 */ /* 0x000f28000c1e1900 */
[----:B------:R-:W4:Y:S01]  /*03b0*/  @P6 LDG.E R27, desc[UR4][R10.64+0x7c] ;  /* 0x00007c040a1b6981 */ /* 0x000f22000c1e1900 */
[----:B--2---:R-:W-:-:S03]  /*03c0*/  @!P0 LOP3.LUT R15, R15, R18, RZ, 0x3c, !PT ;  /* 0x000000120f0f8212 */ /* 0x004fc600078e3cff */
[----:B------:R-:W2:Y:S01]  /*03d0*/  @!P0 LDG.E R18, desc[UR4][R10.64+0x8] ;  /* 0x000008040a128981 */ /* 0x000ea2000c1e1900 */
[----:B---3--:R-:W-:-:S03]  /*03e0*/  @!P0 LOP3.LUT R3, R3, R20, RZ, 0x3c, !PT ;  /* 0x0000001403038212 */ /* 0x008fc600078e3cff */
[----:B------:R-:W3:Y:S01]  /*03f0*/  @P1 LDG.E R20, desc[UR4][R10.64+0x24] ;  /* 0x000024040a141981 */ /* 0x000ee2000c1e1900 */
[----:B----4-:R-:W-:-:S03]  /*0400*/  @P1 LOP3.LUT R15, R15, R22, RZ, 0x3c, !PT ;  /* 0x000000160f0f1212 */ /* 0x010fc600078e3cff */
[----:B------:R-:W4:Y:S01]  /*0410*/  @P2 LDG.E R22, desc[UR4][R10.64+0x38] ;  /* 0x000038040a162981 */ /* 0x000f22000c1e1900 */
[----:B------:R-:W-:-:S03]  /*0420*/  @P2 LOP3.LUT R15, R15, R26, RZ, 0x3c, !PT ;  /* 0x0000001a0f0f2212 */ /* 0x000fc600078e3cff */
[----:B------:R-:W4:Y:S01]  /*0430*/  @P4 LDG.E R26, desc[UR4][R10.64+0x50] ;  /* 0x000050040a1a4981 */ /* 0x000f22000c1e1900 */
[----:B------:R-:W-:-:S03]  /*0440*/  @!P0 LOP3.LUT R4, R4, R21, RZ, 0x3c, !PT ;  /* 0x0000001504048212 */ /* 0x000fc600078e3cff */
[----:B------:R-:W4:Y:S01]  /*0450*/  @P1 LDG.E R21, desc[UR4][R10.64+0x20] ;  /* 0x000020040a151981 */ /* 0x000f22000c1e1900 */
[----:B------:R-:W-:-:S03]  /*0460*/  @!P0 LOP3.LUT R2, R2, R23, RZ, 0x3c, !PT ;  /* 0x0000001702028212 */ /* 0x000fc600078e3cff */
[----:B------:R-:W4:Y:S01]  /*0470*/  @P2 LDG.E R23, desc[UR4][R10.64+0x2c] ;  /* 0x00002c040a172981 */ /* 0x000f22000c1e1900 */
[----:B------:R-:W-:-:S03]  /*0480*/  @P1 LOP3.LUT R4, R4, R25, RZ, 0x3c, !PT ;  /* 0x0000001904041212 */ /* 0x000fc600078e3cff */
[----:B------:R-:W4:Y:S01]  /*0490*/  @P2 LDG.E R25, desc[UR4][R10.64+0x34] ;  /* 0x000034040a192981 */ /* 0x000f22000c1e1900 */
[----:B--2---:R-:W-:-:S03]  /*04a0*/  @!P0 LOP3.LUT R5, R5, R18, RZ, 0x3c, !PT ;  /* 0x0000001205058212 */ /* 0x004fc600078e3cff */
[----:B------:R-:W2:Y:S01]  /*04b0*/  @P1 LDG.E R18, desc[UR4][R10.64+0x1c] ;  /* 0x00001c040a121981 */ /* 0x000ea2000c1e1900 */
[----:B---3--:R-:W-:-:S03]  /*04c0*/  @P1 LOP3.LUT R3, R3, R20, RZ, 0x3c, !PT ;  /* 0x0000001403031212 */ /* 0x008fc600078e3cff */
[----:B------:R-:W3:Y:S01]  /*04d0*/  @P2 LDG.E R20, desc[UR4][R10.64+0x30] ;  /* 0x000030040a142981 */ /* 0x000ee2000c1e1900 */
[----:B----4-:R-:W-:-:S03]  /*04e0*/  @P2 LOP3.LUT R3, R3, R22, RZ, 0x3c, !PT ;  /* 0x0000001603032212 */ /* 0x010fc600078e3cff */
[----:B------:R-:W4:Y:S01]  /*04f0*/  @P3 LDG.E R22, desc[UR4][R10.64+0x4c] ;  /* 0x00004c040a163981 */ /* 0x000f22000c1e1900 */
[----:B------:R-:W-:-:S04]  /*0500*/  @P3 LOP3.LUT R15, R15, R28, RZ, 0x3c, !PT ;  /* 0x0000001c0f0f3212 */ /* 0x000fc800078e3cff */
[----:B------:R-:W-:Y:S02]  /*0510*/  @P4 LOP3.LUT R15, R15, R26, RZ, 0x3c, !PT ;  /* 0x0000001a0f0f4212 */ /* 0x000fe400078e3cff */
[----:B------:R-:W-:Y:S01]  /*0520*/  @P1 LOP3.LUT R2, R2, R21, RZ, 0x3c, !PT ;  /* 0x0000001502021212 */ /* 0x000fe200078e3cff */
[----:B------:R-:W4:Y:S04]  /*0530*/  @P5 LDG.E R26, desc[UR4][R10.64+0x64] ;  /* 0x000064040a1a5981 */ /* 0x000f28000c1e1900 */
[----:B------:R-:W4:Y:S01]  /*0540*/  @P3 LDG.E R21, desc[UR4][R10.64+0x40] ;  /* 0x000040040a153981 */ /* 0x000f22000c1e1900 */
[----:B------:R-:W-:Y:S02]  /*0550*/  @P2 LOP3.LUT R4, R4, R23, RZ, 0x3c, !PT ;  /* 0x0000001704042212 */ /* 0x000fe400078e3cff */
[----:B------:R-:W-:Y:S01]  /*0560*/  @P2 LOP3.LUT R2, R2, R25, RZ, 0x3c, !PT ;  /* 0x0000001902022212 */ /* 0x000fe200078e3cff */
[----:B------:R-:W4:Y:S04]  /*0570*/  @P3 LDG.E R23, desc[UR4][R10.64+0x48] ;  /* 0x000048040a173981 */ /* 0x000f28000c1e1900 */
[----:B------:R-:W4:Y:S01]  /*0580*/  @P4 LDG.E R25, desc[UR4][R10.64+0x54] ;  /* 0x000054040a194981 */ /* 0x000f22000c1e1900 */
[----:B--2---:R-:W-:-:S03]  /*0590*/  @P1 LOP3.LUT R5, R5, R18, RZ, 0x3c, !PT ;  /* 0x0000001205051212 */ /* 0x004fc600078e3cff */
[----:B------:R-:W2:Y:S01]  /*05a0*/  @P3 LDG.E R18, desc[UR4][R10.64+0x44] ;  /* 0x000044040a123981 */ /* 0x000ea2000c1e1900 */
[----:B---3--:R-:W-:-:S03]  /*05b0*/  @P2 LOP3.LUT R5, R5, R20, RZ, 0x3c, !PT ;  /* 0x0000001405052212 */ /* 0x008fc600078e3cff */
[----:B------:R-:W3:Y:S01]  /*05c0*/  @P4 LDG.E R20, desc[UR4][R10.64+0x58] ;  /* 0x000058040a144981 */ /* 0x000ee2000c1e1900 */
[----:B----4-:R-:W-:-:S03]  /*05d0*/  @P3 LOP3.LUT R3, R3, R22, RZ, 0x3c, !PT ;  /* 0x0000001603033212 */ /* 0x010fc600078e3cff */
[----:B------:R-:W4:Y:S01]  /*05e0*/  @P4 LDG.E R22, desc[UR4][R10.64+0x60] ;  /* 0x000060040a164981 */ /* 0x000f22000c1e1900 */
[----:B------:R-:W-:Y:S02]  /*05f0*/  LOP3.LUT P0, RZ, R24, 0x80, RZ, 0xc0, !PT ;  /* 0x0000008018ff7812 */ /* 0x000fe4000780c0ff */
[----:B------:R-:W-:Y:S02]  /*0600*/  @P5 LOP3.LUT R15, R15, R26, RZ, 0x3c, !PT ;  /* 0x0000001a0f0f5212 */ /* 0x000fe400078e3cff */
[----:B------:R-:W4:Y:S01]  /*0610*/  @P6 LDG.E R26, desc[UR4][R10.64+0x78] ;  /* 0x000078040a1a6981 */ /* 0x000f22000c1e1900 */
[----:B------:R-:W-:-:S03]  /*0620*/  @P3 LOP3.LUT R4, R4, R21, RZ, 0x3c, !PT ;  /* 0x0000001504043212 */ /* 0x000fc600078e3cff */
[----:B------:R-:W4:Y:S01]  /*0630*/  @P4 LDG.E R21, desc[UR4][R10.64+0x5c] ;  /* 0x00005c040a154981 */ /* 0x000f22000c1e1900 */
[----:B------:R-:W-:-:S03]  /*0640*/  @P3 LOP3.LUT R2, R2, R23, RZ, 0x3c, !PT ;  /* 0x0000001702023212 */ /* 0x000fc600078e3cff */
[----:B------:R-:W4:Y:S01]  /*0650*/  @P5 LDG.E R23, desc[UR4][R10.64+0x68] ;  /* 0x000068040a175981 */ /* 0x000f22000c1e1900 */
[----:B------:R-:W-:-:S03]  /*0660*/  @P4 LOP3.LUT R4, R4, R25, RZ, 0x3c, !PT ;  /* 0x0000001904044212 */ /* 0x000fc600078e3cff */
[----:B------:R-:W4:Y:S01]  /*0670*/  @P5 LDG.E R25, desc[UR4][R10.64+0x70] ;  /* 0x000070040a195981 */ /* 0x000f22000c1e1900 */
[----:B--2---:R-:W-:-:S03]  /*0680*/  @P3 LOP3.LUT R5, R5, R18, RZ, 0x3c, !PT ;  /* 0x0000001205053212 */ /* 0x004fc600078e3cff */
[----:B------:R-:W2:Y:S01]  /*0690*/  @P5 LDG.E R18, desc[UR4][R10.64+0x6c] ;  /* 0x00006c040a125981 */ /* 0x000ea2000c1e1900 */
[----:B---3--:R-:W-:-:S03]  /*06a0*/  @P4 LOP3.LUT R5, R5, R20, RZ, 0x3c, !PT ;  /* 0x0000001405054212 */ /* 0x008fc600078e3cff */
[----:B------:R-:W3:Y:S01]  /*06b0*/  @P5 LDG.E R20, desc[UR4][R10.64+0x74] ;  /* 0x000074040a145981 */ /* 0x000ee2000c1e1900 */
[----:B----4-:R-:W-:-:S03]  /*06c0*/  @P4 LOP3.LUT R3, R3, R22, RZ, 0x3c, !PT ;  /* 0x0000001603034212 */ /* 0x010fc600078e3cff */
[----:B------:R-:W4:Y:S01]  /*06d0*/  @P0 LDG.E R22, desc[UR4][R10.64+0x8c] ;  /* 0x00008c040a160981 */ /* 0x000f22000c1e1900 */
[----:B------:R-:W-:-:S03]  /*06e0*/  @P6 LOP3.LUT R15, R15, R26, RZ, 0x3c, !PT ;  /* 0x0000001a0f0f6212 */ /* 0x000fc600078e3cff */
        /* <DEDUP_REMOVED lines=13> */
[----:B------:R-:W-:Y:S02]  /*07c0*/  @P6 LOP3.LUT R4, R4, R27, RZ, 0x3c, !PT ;  /* 0x0000001b04046212 */ /* 0x000fe400078e3cff */
[----:B------:R-:W-:Y:S02]  /*07d0*/  @P6 LOP3.LUT R2, R2, R21, RZ, 0x3c, !PT ;  /* 0x0000001502026212 */ /* 0x000fe400078e3cff */
[----:B------:R-:W-:Y:S02]  /*07e0*/  @P0 LOP3.LUT R4, R4, R23, RZ, 0x3c, !PT ;  /* 0x0000001704040212 */ /* 0x000fe400078e3cff */
[----:B------:R-:W-:Y:S02]  /*07f0*/  @P0 LOP3.LUT R2, R2, R25, RZ, 0x3c, !PT ;  /* 0x0000001902020212 */ /* 0x000fe400078e3cff */
[----:B--2---:R-:W-:Y:S02]  /*0800*/  @P6 LOP3.LUT R5, R5, R18, RZ, 0x3c, !PT ;  /* 0x0000001205056212 */ /* 0x004fe400078e3cff */
[----:B---3--:R-:W-:-:S02]  /*0810*/  @P6 LOP3.LUT R3, R3, R20, RZ, 0x3c, !PT ;  /* 0x0000001403036212 */ /* 0x008fc400078e3cff */
[----:B----4-:R-:W-:Y:S02]  /*0820*/  @P0 LOP3.LUT R5, R5, R22, RZ, 0x3c, !PT ;  /* 0x0000001605050212 */ /* 0x010fe400078e3cff */
[----:B------:R-:W-:Y:S02]  /*0830*/  @P0 LOP3.LUT R3, R3, R26, RZ, 0x3c, !PT ;  /* 0x0000001a03030212 */ /* 0x000fe400078e3cff */
[----:B------:R-:W-:-:S13]  /*0840*/  R2P PR, R24.B1, 0x7f ;  /* 0x0000007f18007804 */ /* 0x000fda0000001000 */
[----:B------:R-:W2:Y:S04]  /*0850*/  @P0 LDG.E R18, desc[UR4][R10.64+0xa0] ;  /* 0x0000a0040a120981 */ /* 0x000ea8000c1e1900 */
[----:B------:R-:W3:Y:S04]  /*0860*/  @P1 LDG.E R22, desc[UR4][R10.64+0xb4] ;  /* 0x0000b4040a161981 */ /* 0x000ee8000c1e1900 */
[----:B------:R-:W4:Y:S04]  /*0870*/  @P2 LDG.E R26, desc[UR4][R10.64+0xc8] ;  /* 0x0000c8040a1a2981 */ /* 0x000f28000c1e1900 */
[----:B------:R-:W4:Y:S04]  /*0880*/  @P3 LDG.E R28, desc[UR4][R10.64+0xdc] ;  /* 0x0000dc040a1c3981 */ /* 0x000f28000c1e1900 */
[----:B------:R-:W4:Y:S04]  /*0890*/  @P0 LDG.E R23, desc[UR4][R10.64+0xa4] ;  /* 0x0000a4040a170981 */ /* 0x000f28000c1e1900 */
[----:B------:R-:W4:Y:S04]  /*08a0*/  @P0 LDG.E R20, desc[UR4][R10.64+0xa8] ;  /* 0x0000a8040a140981 */ /* 0x000f28000c1e1900 */
[----:B------:R-:W4:Y:S04]  /*08b0*/  @P4 LDG.E R25, desc[UR4][R10.64+0xf0] ;  /* 0x0000f0040a194981 */ /* 0x000f28000c1e1900 */
        /* <DEDUP_REMOVED lines=21> */
[----:B------:R-:W-:Y:S02]  /*0a10*/  LOP3.LUT P0, RZ, R24, 0x8000, RZ, 0xc0, !PT ;  /* 0x0000800018ff7812 */ /* 0x000fe4000780c0ff */
[----:B----4-:R-:W-:Y:S01]  /*0a20*/  @P5 LOP3.LUT R15, R15, R26, RZ, 0x3c, !PT ;  /* 0x0000001a0f0f5212 */ /* 0x010fe200078e3cff */
[----:B------:R-:W4:Y:S04]  /*0a30*/  @P3 LDG.E R24, desc[UR4][R10.64+0xe4] ;  /* 0x0000e4040a183981 */ /* 0x000f28000c1e1900 */
[----:B------:R-:W2:Y:S01]  /*0a40*/  @P6 LDG.E R26, desc[UR4][R10.64+0x118] ;  /* 0x000118040a1a6981 */ /* 0x000ea2000c1e1900 */
        /* <DEDUP_REMOVED lines=8> */
[----:B---3--:R-:W-:-:S03]  /*0ad0*/  @P2 LOP3.LUT R3, R3, R22, RZ, 0x3c, !PT ;  /* 0x0000001603032212 */ /* 0x008fc600078e3cff */
[----:B------:R-:W3:Y:S01]  /*0ae0*/  @P4 LDG.E R22, desc[UR4][R10.64+0x100] ;  /* 0x000100040a164981 */ /* 0x000ee2000c1e1900 */
[----:B--2---:R-:W-:-:S03]  /*0af0*/  @P6 LOP3.LUT R15, R15, R26, RZ, 0x3c, !PT ;  /* 0x0000001a0f0f6212 */ /* 0x004fc600078e3cff */
[----:B------:R-:W2:Y:S01]  /*0b00*/  @P0 LDG.E R26, desc[UR4][R10.64+0x12c] ;  /* 0x00012c040a1a0981 */ /* 0x000ea2000c1e1900 */
[----:B----4-:R-:W-:-:S03]  /*0b10*/  @P2 LOP3.LUT R2, R2, R23, RZ, 0x3c, !PT ;  /* 0x0000001702022212 */ /* 0x010fc600078e3cff */
[----:B------:R-:W4:Y:S01]  /*0b20*/  @P4 LDG.E R23, desc[UR4][R10.64+0xfc] ;  /* 0x0000fc040a174981 */ /* 0x000f22000c1e1900 */
[----:B------:R-:W-:-:S03]  /*0b30*/  @P2 LOP3.LUT R5, R5, R20, RZ, 0x3c, !PT ;  /* 0x0000001405052212 */ /* 0x000fc600078e3cff */
[----:B------:R-:W4:Y:S01]  /*0b40*/  @P4 LDG.E R20, desc[UR4][R10.64+0xf8] ;  /* 0x0000f8040a144981 */ /* 0x000f22000c1e1900 */
[----:B------:R-:W-:Y:S02]  /*0b50*/  @P3 LOP3.LUT R2, R2, R27, RZ, 0x3c, !PT ;  /* 0x0000001b02023212 */ /* 0x000fe400078e3cff */
[----:B------:R-:W-:Y:S01]  /*0b60*/  @P3 LOP3.LUT R4, R4, R25, RZ, 0x3c, !PT ;  /* 0x0000001904043212 */ /* 0x000fe200078e3cff */
[----:B------:R-:W4:Y:S01]  /*0b70*/  @P5 LDG.E R27, desc[UR4][R10.64+0x110] ;  /* 0x000110040a1b5981 */ /* 0x000f22000c1e1900 */
[----:B------:R-:W-:-:S03]  /*0b80*/  @P3 LOP3.LUT R5, R5, R24, RZ, 0x3c, !PT ;  /* 0x0000001805053212 */ /* 0x000fc600078e3cff */
[----:B------:R-:W4:Y:S04]  /*0b90*/  @P5 LDG.E R25, desc[UR4][R10.64+0x108] ;  /* 0x000108040a195981 */ /* 0x000f28000c1e1900 */
        /* <DEDUP_REMOVED lines=19> */
[----:B------:R-:W-:-:S05]  /*0cd0*/  VIADD R19, R19, 0x10 ;  /* 0x0000001013137836 */ /* 0x000fca0000000000 */
[----:B------:R-:W-:Y:S02]  /*0ce0*/  ISETP.NE.AND P1, PT, R19, 0x20, PT ;  /* 0x000000201300780c */ /* 0x000fe40003f25270 */
[----:B------:R-:W-:Y:S02]  /*0cf0*/  @P5 LOP3.LUT R3, R3, R18, RZ, 0x3c, !PT ;  /* 0x0000001203035212 */ /* 0x000fe400078e3cff */
[----:B------:R-:W-:Y:S02]  /*0d00*/  @P6 LOP3.LUT R4, R4, R21, RZ, 0x3c, !PT ;  /* 0x0000001504046212 */ /* 0x000fe400078e3cff */
[----:B---3--:R-:W-:-:S04]  /*0d10*/  @P6 LOP3.LUT R3, R3, R22, RZ, 0x3c, !PT ;  /* 0x0000001603036212 */ /* 0x008fc800078e3cff */
[----:B--2---:R-:W-:Y:S02]  /*0d20*/  @P0 LOP3.LUT R3, R3, R26, RZ, 0x3c, !PT ;  /* 0x0000001a03030212 */ /* 0x004fe400078e3cff */
[----:B----4-:R-:W-:Y:S02]  /*0d30*/  @P6 LOP3.LUT R2, R2, R23, RZ, 0x3c, !PT ;  /* 0x0000001702026212 */ /* 0x010fe400078e3cff */
[----:B------:R-:W-:Y:S02]  /*0d40*/  @P6 LOP3.LUT R5, R5, R20, RZ, 0x3c, !PT ;  /* 0x0000001405056212 */ /* 0x000fe400078e3cff */
[----:B------:R-:W-:Y:S02]  /*0d50*/  @P0 LOP3.LUT R2, R2, R27, RZ, 0x3c, !PT ;  /* 0x0000001b02020212 */ /* 0x000fe400078e3cff */
[----:B------:R-:W-:Y:S02]  /*0d60*/  @P0 LOP3.LUT R4, R4, R25, RZ, 0x3c, !PT ;  /* 0x0000001904040212 */ /* 0x000fe400078e3cff */
[----:B------:R-:W-:Y:S01]  /*0d70*/  @P0 LOP3.LUT R5, R5, R24, RZ, 0x3c, !PT ;  /* 0x0000001805050212 */ /* 0x000fe200078e3cff */
[----:B------:R-:W-:Y:S06]  /*0d80*/  @P1 BRA `(.L_x_6) ;  /* 0xfffffff400481947 */ /* 0x000fec000383ffff */
[----:B------:R-:W-:-:S05]  /*0d90*/  VIADD R17, R17, 0x1 ;  /* 0x0000000111117836 */ /* 0x000fca0000000000 */
[----:B------:R-:W-:-:S13]  /*0da0*/  ISETP.NE.AND P0, PT, R17, 0x5, PT ;  /* 0x000000051100780c */ /* 0x000fda0003f05270 */
[----:B------:R-:W-:Y:S05]  /*0db0*/  @P0 BRA `(.L_x_7) ;  /* 0xfffffff400300947 */ /* 0x000fea000383ffff */
[----:B------:R1:W-:Y:S01]  /*0dc0*/  STG.E.64 desc[UR4][R6.64+0x8], R4 ;  /* 0x0000080406007986 */ /* 0x0003e2000c101b04 */
[----:B------:R-:W-:Y:S01]  /*0dd0*/  VIADD R14, R14, 0x1 ;  /* 0x000000010e0e7836 */ /* 0x000fe20000000000 */
[----:B------:R-:W-:Y:S02]  /*0de0*/  LOP3.LUT R11, R13, 0x3, RZ, 0xc0, !PT ;  /* 0x000000030d0b7812 */ /* 0x000fe400078ec0ff */
[----:B------:R1:W-:Y:S02]  /*0df0*/  STG.E.64 desc[UR4][R6.64+0x10], R2 ;  /* 0x0000100206007986 */ /* 0x0003e4000c101b04 */
[----:B------:R-:W-:Y:S02]  /*0e00*/  ISETP.GE.U32.AND P0, PT, R14, R11, PT ;  /* 0x0000000b0e00720c */ /* 0x000fe40003f06070 */
[----:B------:R1:W-:Y:S11]  /*0e10*/  STG.E desc[UR4][R6.64+0x4], R15 ;  /* 0x0000040f06007986 */ /* 0x0003f6000c101904 */
[----:B------:R-:W-:Y:S05]  /*0e20*/  @!P0 BRA `(.L_x_8) ;  /* 0xfffffff400048947 */ /* 0x000fea000383ffff */
.L_x_5:
[----:B------:R-:W-:Y:S05]  /*0e30*/  BSYNC.RECONVERGENT B1 ;  /* 0x0000000000017941 */ /* 0x000fea0003800200 */
.L_x_4:
[C---:B------:R-:W-:Y:S01]  /*0e40*/  ISETP.GT.U32.AND P0, PT, R13.reuse, 0x3, PT ;  /* 0x000000030d00780c */ /* 0x040fe20003f04070 */
[----:B------:R-:W-:Y:S01]  /*0e50*/  VIADD R12, R12, 0x1 ;  /* 0x000000010c0c7836 */ /* 0x000fe20000000000 */
[--C-:B------:R-:W-:Y:S02]  /*0e60*/  SHF.R.U64 R13, R13, 0x2, R0.reuse ;  /* 0x000000020d0d7819 */ /* 0x100fe40000001200 */
[----:B------:R-:W-:Y:S02]  /*0e70*/  ISETP.GT.U32.AND.EX P0, PT, R0, RZ, PT, P0 ;  /* 0x000000ff0000720c */ /* 0x000fe40003f04100 */
[----:B------:R-:W-:-:S11]  /*0e80*/  SHF.R.U32.HI R0, RZ, 0x2, R0 ;  /* 0x00000002ff007819 */ /* 0x000fd60000011600 */
[----:B------:R-:W-:Y:S05]  /*0e90*/  @P0 BRA `(.L_x_9) ;  /* 0xfffffff000c80947 */ /* 0x000fea000383ffff */
.L_x_3:
[----:B------:R-:W-:Y:S05]  /*0ea0*/  BSYNC.RECONVERGENT B0 ;  /* 0x0000000000007941 */ /* 0x000fea0003800200 */
.L_x_2:
[----:B------:R-:W-:Y:S04]  /*0eb0*/  STG.E.64 desc[UR4][R6.64+0x18], RZ ;  /* 0x000018ff06007986 */ /* 0x000fe8000c101b04 */
[----:B------:R-:W-:Y:S04]  /*0ec0*/  STG.E desc[UR4][R6.64+0x20], RZ ;  /* 0x000020ff06007986 */ /* 0x000fe8000c101904 */
[----:B------:R-:W-:Y:S01]  /*0ed0*/  STG.E.64 desc[UR4][R6.64+0x28], RZ ;  /* 0x000028ff06007986 */ /* 0x000fe2000c101b04 */
[----:B------:R-:W-:Y:S05]  /*0ee0*/  EXIT ;  /* 0x000000000000794d */ /* 0x000fea0003800000 */
.L_x_10:
        /* <DEDUP_REMOVED lines=9> */
.L_x_12:


//--------------------- .nv.global.init           --------------------------
	.section	.nv.global.init,"aw",@progbits
	.align	4
.nv.global.init:
	.type		mrg32k3aM1SubSeq,@object
	.size		mrg32k3aM1SubSeq,(mrg32k3aM2SubSeq - mrg32k3aM1SubSeq)
mrg32k3aM1SubSeq:
        /*0000*/ 	.byte	0x0b, 0xcc, 0xee, 0x04, 0x73, 0x29, 0x8b, 0x6f, 0xf6, 0x53, 0x03, 0xf6, 0x23, 0xf6, 0xea, 0xda
        /* <DEDUP_REMOVED lines=125> */
	.type		mrg32k3aM2SubSeq,@object
	.size		mrg32k3aM2SubSeq,(mrg32k3aM1 - mrg32k3aM2SubSeq)
mrg32k3aM2SubSeq:
        /* <DEDUP_REMOVED lines=126> */
	.type		mrg32k3aM1,@object
	.size		mrg32k3aM1,(mrg32k3aM1Seq - mrg32k3aM1)
mrg32k3aM1:
        /* <DEDUP_REMOVED lines=144> */
	.type		mrg32k3aM1Seq,@object
	.size		mrg32k3aM1Seq,(mrg32k3aM2 - mrg32k3aM1Seq)
mrg32k3aM1Seq:
        /* <DEDUP_REMOVED lines=144> */
	.type		mrg32k3aM2,@object
	.size		mrg32k3aM2,(mrg32k3aM2Seq - mrg32k3aM2)
mrg32k3aM2:
        /* <DEDUP_REMOVED lines=144> */
	.type		mrg32k3aM2Seq,@object
	.size		mrg32k3aM2Seq,(precalc_xorwow_matrix - mrg32k3aM2Seq)
mrg32k3aM2Seq:
        /* <DEDUP_REMOVED lines=144> */
	.type		precalc_xorwow_matrix,@object
	.size		precalc_xorwow_matrix,(precalc_xorwow_offset_matrix - precalc_xorwow_matrix)
precalc_xorwow_matrix:
        /* <DEDUP_REMOVED lines=6400> */
	.type		precalc_xorwow_offset_matrix,@object
	.size		precalc_xorwow_offset_matrix,(.L_1 - precalc_xorwow_offset_matrix)
precalc_xorwow_offset_matrix:
        /* <DEDUP_REMOVED lines=6400> */
.L_1:


//--------------------- .nv.shared.reserved.0     --------------------------
	.section	.nv.shared.reserved.0,"aw",@nobits
	.weak		__nv_reservedSMEM_offset_0_alias
	.size		__nv_reservedSMEM_offset_0_alias, 0, 64
	.other		__nv_reservedSMEM_offset_0_alias,@"STO_CUDA_RESERVED_SHARED STV_DEFAULT"
__nv_reservedSMEM_offset_0_alias:
	.zero		0
	.zero		64


//--------------------- .nv.constant0._ZN6curfil3gpu23generate_uniform_kernelEP17curandStateXORWOWPj --------------------------
	.section	.nv.constant0._ZN6curfil3gpu23generate_uniform_kernelEP17curandStateXORWOWPj,"a",@progbits
	.sectionflags	@""
	.align	4
.nv.constant0._ZN6curfil3gpu23generate_uniform_kernelEP17curandStateXORWOWPj:
	.zero		912


//--------------------- .nv.constant0._ZN6curfil3gpu12setup_kernelEiP17curandStateXORWOW --------------------------
	.section	.nv.constant0._ZN6curfil3gpu12setup_kernelEiP17curandStateXORWOW,"a",@progbits
	.sectionflags	@""
	.align	4
.nv.constant0._ZN6curfil3gpu12setup_kernelEiP17curandStateXORWOW:
	.zero		912


//--------------------- SYMBOLS --------------------------

	.type		.nv.reservedSmem.offset0,@object
	.size		.nv.reservedSmem.offset0,0x4
